	.target	sm_100a

	.elftype	@"ET_EXEC"


//--------------------- .note.nv.tkinfo           --------------------------
	.section	.note.nv.tkinfo,"",@"SHT_NOTE"
	.sectionflags	@"SHF_NOTE_NV_TKINFO"
	.tkinfo
        /*0018*/ 	.word	0x00000002
        /*0030*/ 	.string	""
        /*0030*/ 	.string	"ptxas"
        /*0030*/ 	.string	"Cuda compilation tools, release 13.0, V13.0.88"
        /*0030*/ 	.string	"Build cuda_13.0.r13.0/compiler.36424714_0"
        /*0030*/ 	.string	"-arch sm_100a -m 64 "



//--------------------- .note.nv.cuinfo           --------------------------
	.section	.note.nv.cuinfo,"",@"SHT_NOTE"
	.sectionflags	@"SHF_NOTE_NV_CUINFO"
        /*0018*/ 	.short	0x0002
        /*001a*/ 	.short	0x0064
        /*001c*/ 	.short	0x0082
	.zero		2


//--------------------- .nv.info                  --------------------------
	.section	.nv.info,"",@"SHT_CUDA_INFO"
	.align	4


	//----- nvinfo : EIATTR_REGCOUNT
	.align		4
        /*0000*/ 	.byte	0x04, 0x2f
        /*0002*/ 	.short	(.L_19 - .L_18)
	.align		4
.L_18:
        /*0004*/ 	.word	index@(_ZN7cutlass13device_kernelINS_4gemm6kernel13GemmUniversalIN4cute5tupleIJiiiiEEENS1_10collective13CollectiveMmaINS1_35MainloopSm100TmaUmmaWarpSpecializedILi53ELi2ELi4ENS5_IJNS4_1CILi1EEESB_SB_EEEEENS5_IJNSA_ILi64EEESE_NSA_ILi16EEEEEENS_6half_tENS5_IJlSB_lEEESH_SI_NS4_8TiledMMAINS4_8MMA_AtomIJNS4_20SM100_MMA_F16BF16_SSISH_SH_fLi64ELi64ELNS4_4UMMA5MajorE0ELSN_0ELNSM_7ScaleInE0ELSO_0EEEEEENS4_6LayoutISC_NS5_IJNSA_ILi0EEESS_SS_EEEEENS5_IJNS4_10UnderscoreESV_SV_EEEEENS4_13SM90_TMA_LOADENS4_14ComposedLayoutINS4_7SwizzleILi1ELi4ELi3EEENS4_18smem_ptr_flag_bitsILi16EEENSR_INS5_IJNSA_ILi8EEESF_EEENS5_IJSF_SB_EEEEEEEvNS4_8identityESY_S18_vS19_EENS_8epilogue10collective18CollectiveEpilogueINS1B_23Sm100TmaWarpSpecializedILi3ELi2ELi16ELb1ELb0EEEJSG_NS5_IJNSR_ISE_SB_EENSR_INSA_ILi32EEESB_EEEEESH_SI_SH_SI_NS1B_6fusion15FusionCallbacksIS1F_NS1K_17LinearCombinationISH_fSH_fLNS_15FloatRoundStyleE2EEESG_S1J_JEEENS4_5SM1004TMEM4LOAD26SM100_TMEM_LOAD_16dp256b4xESY_NSZ_INS10_ILi2ELi4ELi3EEES13_NSR_INS5_IJS14_S1H_EEENS5_IJS1H_SB_EEEEEEENS4_17SM75_U32x4_LDSM_NENS4_14SM90_TMA_STOREES1Y_NS4_17SM90_U32x4_STSM_NENS4_39AutoVectorizingCopyWithAssumedAlignmentILi128EEEEEEvvEEEEvNT_6ParamsE)
        /*0008*/ 	.word	0x0000004f


	//----- nvinfo : EIATTR_FRAME_SIZE
	.align		4
.L_19:
        /*000c*/ 	.byte	0x04, 0x11
        /*000e*/ 	.short	(.L_21 - .L_20)
	.align		4
.L_20:
        /*0010*/ 	.word	index@($__internal_2_$__cuda_sm10x_tcgen05_guardrail_trap_unallocated_columns_being_dealloced)
        /*0014*/ 	.word	0x00000000


	//----- nvinfo : EIATTR_FRAME_SIZE
	.align		4
.L_21:
        /*0018*/ 	.byte	0x04, 0x11
        /*001a*/ 	.short	(.L_23 - .L_22)
	.align		4
.L_22:
        /*001c*/ 	.word	index@($__internal_1_$__cuda_sm10x_tcgen05_guardrail_trap_phase_invalid_during_alloc)
        /*0020*/ 	.word	0x00000000


	//----- nvinfo : EIATTR_FRAME_SIZE
	.align		4
.L_23:
        /*0024*/ 	.byte	0x04, 0x11
        /*0026*/ 	.short	(.L_25 - .L_24)
	.align		4
.L_24:
        /*0028*/ 	.word	index@($__internal_0_$__cuda_sm10x_tcgen05_guardrail_trap_col_being_dealloced_not_returned_by_alloc)
        /*002c*/ 	.word	0x00000000


	//----- nvinfo : EIATTR_FRAME_SIZE
	.align		4
.L_25:
        /*0030*/ 	.byte	0x04, 0x11
        /*0032*/ 	.short	(.L_27 - .L_26)
	.align		4
.L_26:
        /*0034*/ 	.word	index@(_ZN7cutlass13device_kernelINS_4gemm6kernel13GemmUniversalIN4cute5tupleIJiiiiEEENS1_10collective13CollectiveMmaINS1_35MainloopSm100TmaUmmaWarpSpecializedILi53ELi2ELi4ENS5_IJNS4_1CILi1EEESB_SB_EEEEENS5_IJNSA_ILi64EEESE_NSA_ILi16EEEEEENS_6half_tENS5_IJlSB_lEEESH_SI_NS4_8TiledMMAINS4_8MMA_AtomIJNS4_20SM100_MMA_F16BF16_SSISH_SH_fLi64ELi64ELNS4_4UMMA5MajorE0ELSN_0ELNSM_7ScaleInE0ELSO_0EEEEEENS4_6LayoutISC_NS5_IJNSA_ILi0EEESS_SS_EEEEENS5_IJNS4_10UnderscoreESV_SV_EEEEENS4_13SM90_TMA_LOADENS4_14ComposedLayoutINS4_7SwizzleILi1ELi4ELi3EEENS4_18smem_ptr_flag_bitsILi16EEENSR_INS5_IJNSA_ILi8EEESF_EEENS5_IJSF_SB_EEEEEEEvNS4_8identityESY_S18_vS19_EENS_8epilogue10collective18CollectiveEpilogueINS1B_23Sm100TmaWarpSpecializedILi3ELi2ELi16ELb1ELb0EEEJSG_NS5_IJNSR_ISE_SB_EENSR_INSA_ILi32EEESB_EEEEESH_SI_SH_SI_NS1B_6fusion15FusionCallbacksIS1F_NS1K_17LinearCombinationISH_fSH_fLNS_15FloatRoundStyleE2EEESG_S1J_JEEENS4_5SM1004TMEM4LOAD26SM100_TMEM_LOAD_16dp256b4xESY_NSZ_INS10_ILi2ELi4ELi3EEES13_NSR_INS5_IJS14_S1H_EEENS5_IJS1H_SB_EEEEEEENS4_17SM75_U32x4_LDSM_NENS4_14SM90_TMA_STOREES1Y_NS4_17SM90_U32x4_STSM_NENS4_39AutoVectorizingCopyWithAssumedAlignmentILi128EEEEEEvvEEEEvNT_6ParamsE)
        /*0038*/ 	.word	0x00000000


	//----- nvinfo : EIATTR_MIN_STACK_SIZE
	.align		4
.L_27:
        /*003c*/ 	.byte	0x04, 0x12
        /*003e*/ 	.short	(.L_29 - .L_28)
	.align		4
.L_28:
        /*0040*/ 	.word	index@(_ZN7cutlass13device_kernelINS_4gemm6kernel13GemmUniversalIN4cute5tupleIJiiiiEEENS1_10collective13CollectiveMmaINS1_35MainloopSm100TmaUmmaWarpSpecializedILi53ELi2ELi4ENS5_IJNS4_1CILi1EEESB_SB_EEEEENS5_IJNSA_ILi64EEESE_NSA_ILi16EEEEEENS_6half_tENS5_IJlSB_lEEESH_SI_NS4_8TiledMMAINS4_8MMA_AtomIJNS4_20SM100_MMA_F16BF16_SSISH_SH_fLi64ELi64ELNS4_4UMMA5MajorE0ELSN_0ELNSM_7ScaleInE0ELSO_0EEEEEENS4_6LayoutISC_NS5_IJNSA_ILi0EEESS_SS_EEEEENS5_IJNS4_10UnderscoreESV_SV_EEEEENS4_13SM90_TMA_LOADENS4_14ComposedLayoutINS4_7SwizzleILi1ELi4ELi3EEENS4_18smem_ptr_flag_bitsILi16EEENSR_INS5_IJNSA_ILi8EEESF_EEENS5_IJSF_SB_EEEEEEEvNS4_8identityESY_S18_vS19_EENS_8epilogue10collective18CollectiveEpilogueINS1B_23Sm100TmaWarpSpecializedILi3ELi2ELi16ELb1ELb0EEEJSG_NS5_IJNSR_ISE_SB_EENSR_INSA_ILi32EEESB_EEEEESH_SI_SH_SI_NS1B_6fusion15FusionCallbacksIS1F_NS1K_17LinearCombinationISH_fSH_fLNS_15FloatRoundStyleE2EEESG_S1J_JEEENS4_5SM1004TMEM4LOAD26SM100_TMEM_LOAD_16dp256b4xESY_NSZ_INS10_ILi2ELi4ELi3EEES13_NSR_INS5_IJS14_S1H_EEENS5_IJS1H_SB_EEEEEEENS4_17SM75_U32x4_LDSM_NENS4_14SM90_TMA_STOREES1Y_NS4_17SM90_U32x4_STSM_NENS4_39AutoVectorizingCopyWithAssumedAlignmentILi128EEEEEEvvEEEEvNT_6ParamsE)
        /*0044*/ 	.word	0x00000000
.L_29:


//--------------------- .nv.compat                --------------------------
	.section	.nv.compat,"",@"SHT_CUDA_COMPAT_INFO"
	.align	4
        /*0000*/ 	.byte	0x02, 0x09, 0x01, 0x00, 0x02, 0x02, 0x02, 0x00, 0x02, 0x05, 0x05, 0x00, 0x03, 0x07, 0x01, 0x01
        /*0010*/ 	.byte	0x02, 0x03, 0x01, 0x00, 0x02, 0x06, 0x01, 0x00, 0x04, 0x0b, 0x08, 0x00, 0x09, 0x00, 0x00, 0x00
        /*0020*/ 	.byte	0x00, 0x00, 0x00, 0x00


//--------------------- .nv.info._ZN7cutlass13device_kernelINS_4gemm6kernel13GemmUniversalIN4cute5tupleIJiiiiEEENS1_10collective13CollectiveMmaINS1_35MainloopSm100TmaUmmaWarpSpecializedILi53ELi2ELi4ENS5_IJNS4_1CILi1EEESB_SB_EEEEENS5_IJNSA_ILi64EEESE_NSA_ILi16EEEEEENS_6half_tENS5_IJlSB_lEEESH_SI_NS4_8TiledMMAINS4_8MMA_AtomIJNS4_20SM100_MMA_F16BF16_SSISH_SH_fLi64ELi64ELNS4_4UMMA5MajorE0ELSN_0ELNSM_7ScaleInE0ELSO_0EEEEEENS4_6LayoutISC_NS5_IJNSA_ILi0EEESS_SS_EEEEENS5_IJNS4_10UnderscoreESV_SV_EEEEENS4_13SM90_TMA_LOADENS4_14ComposedLayoutINS4_7SwizzleILi1ELi4ELi3EEENS4_18smem_ptr_flag_bitsILi16EEENSR_INS5_IJNSA_ILi8EEESF_EEENS5_IJSF_SB_EEEEEEEvNS4_8identityESY_S18_vS19_EENS_8epilogue10collective18CollectiveEpilogueINS1B_23Sm100TmaWarpSpecializedILi3ELi2ELi16ELb1ELb0EEEJSG_NS5_IJNSR_ISE_SB_EENSR_INSA_ILi32EEESB_EEEEESH_SI_SH_SI_NS1B_6fusion15FusionCallbacksIS1F_NS1K_17LinearCombinationISH_fSH_fLNS_15FloatRoundStyleE2EEESG_S1J_JEEENS4_5SM1004TMEM4LOAD26SM100_TMEM_LOAD_16dp256b4xESY_NSZ_INS10_ILi2ELi4ELi3EEES13_NSR_INS5_IJS14_S1H_EEENS5_IJS1H_SB_EEEEEEENS4_17SM75_U32x4_LDSM_NENS4_14SM90_TMA_STOREES1Y_NS4_17SM90_U32x4_STSM_NENS4_39AutoVectorizingCopyWithAssumedAlignmentILi128EEEEEEvvEEEEvNT_6ParamsE --------------------------
	.section	.nv.info._ZN7cutlass13device_kernelINS_4gemm6kernel13GemmUniversalIN4cute5tupleIJiiiiEEENS1_10collective13CollectiveMmaINS1_35MainloopSm100TmaUmmaWarpSpecializedILi53ELi2ELi4ENS5_IJNS4_1CILi1EEESB_SB_EEEEENS5_IJNSA_ILi64EEESE_NSA_ILi16EEEEEENS_6half_tENS5_IJlSB_lEEESH_SI_NS4_8TiledMMAINS4_8MMA_AtomIJNS4_20SM100_MMA_F16BF16_SSISH_SH_fLi64ELi64ELNS4_4UMMA5MajorE0ELSN_0ELNSM_7ScaleInE0ELSO_0EEEEEENS4_6LayoutISC_NS5_IJNSA_ILi0EEESS_SS_EEEEENS5_IJNS4_10UnderscoreESV_SV_EEEEENS4_13SM90_TMA_LOADENS4_14ComposedLayoutINS4_7SwizzleILi1ELi4ELi3EEENS4_18smem_ptr_flag_bitsILi16EEENSR_INS5_IJNSA_ILi8EEESF_EEENS5_IJSF_SB_EEEEEEEvNS4_8identityESY_S18_vS19_EENS_8epilogue10collective18CollectiveEpilogueINS1B_23Sm100TmaWarpSpecializedILi3ELi2ELi16ELb1ELb0EEEJSG_NS5_IJNSR_ISE_SB_EENSR_INSA_ILi32EEESB_EEEEESH_SI_SH_SI_NS1B_6fusion15FusionCallbacksIS1F_NS1K_17LinearCombinationISH_fSH_fLNS_15FloatRoundStyleE2EEESG_S1J_JEEENS4_5SM1004TMEM4LOAD26SM100_TMEM_LOAD_16dp256b4xESY_NSZ_INS10_ILi2ELi4ELi3EEES13_NSR_INS5_IJS14_S1H_EEENS5_IJS1H_SB_EEEEEEENS4_17SM75_U32x4_LDSM_NENS4_14SM90_TMA_STOREES1Y_NS4_17SM90_U32x4_STSM_NENS4_39AutoVectorizingCopyWithAssumedAlignmentILi128EEEEEEvvEEEEvNT_6ParamsE,"",@"SHT_CUDA_INFO"
	.sectionflags	@""
	.align	4


	//----- nvinfo : EIATTR_CUDA_API_VERSION
	.align		4
        /*0000*/ 	.byte	0x04, 0x37
        /*0002*/ 	.short	(.L_31 - .L_30)
.L_30:
        /*0004*/ 	.word	0x00000082


	//----- nvinfo : EIATTR_KPARAM_INFO
	.align		4
.L_31:
        /*0008*/ 	.byte	0x04, 0x17
        /*000a*/ 	.short	(.L_33 - .L_32)
.L_32:
        /*000c*/ 	.word	0x00000000
        /*0010*/ 	.short	0x0000
        /*0012*/ 	.short	0x0000
        /*0014*/ 	.byte	0x00, 0xf0, 0x01, 0x20


	//----- nvinfo : EIATTR_AT_ENTRY_FRAGMENTS
	.align		4
.L_33:
        /*0018*/ 	.byte	0x04, 0x4f
        /*001a*/ 	.short	(.L_35 - .L_34)


	//   ....[0]....
.L_34:
        /*001c*/ 	.word	0x00000006


	//----- nvinfo : EIATTR_RESERVED_SMEM_USED
	.align		4
.L_35:
        /*0020*/ 	.byte	0x01, 0x41
	.zero		2


	//----- nvinfo : EIATTR_SPARSE_MMA_MASK
	.align		4
        /*0024*/ 	.byte	0x03, 0x50
        /*0026*/ 	.short	0x0000


	//----- nvinfo : EIATTR_TCGEN05_1CTA_USED
	.align		4
        /*0028*/ 	.byte	0x01, 0x51
	.zero		2


	//----- nvinfo : EIATTR_MAXREG_COUNT
	.align		4
        /*002c*/ 	.byte	0x03, 0x1b
        /*002e*/ 	.short	0x00ff


	//----- nvinfo : EIATTR_NUM_BARRIERS
	.align		4
        /*0030*/ 	.byte	0x02, 0x4c
        /*0032*/ 	.byte	0x07
	.zero		1


	//----- nvinfo : EIATTR_EXTERNS
	.align		4
        /*0034*/ 	.byte	0x04, 0x0f
        /*0036*/ 	.short	(.L_37 - .L_36)


	//   ....[0]....
	.align		4
.L_36:
        /*0038*/ 	.word	index@(__assertfail)


	//----- nvinfo : EIATTR_MERCURY_ISA_VERSION
	.align		4
.L_37:
        /*003c*/ 	.byte	0x03, 0x5f
        /*003e*/ 	.short	0x0101


	//----- nvinfo : EIATTR_INT_WARP_WIDE_INSTR_OFFSETS
	.align		4
        /*0040*/ 	.byte	0x04, 0x31
        /*0042*/ 	.short	(.L_39 - .L_38)


	//   ....[0]....
.L_38:
        /*0044*/ 	.word	0x000023f0


	//   ....[1]....
        /*0048*/ 	.word	0x000058d0


	//   ....[2]....
        /*004c*/ 	.word	0x00005900


	//   ....[3]....
        /*0050*/ 	.word	0x00005950


	//   ....[4]....
        /*0054*/ 	.word	0x00006230


	//   ....[5]....
        /*0058*/ 	.word	0x00006250


	//   ....[6]....
        /*005c*/ 	.word	0x00006520


	//   ....[7]....
        /*0060*/ 	.word	0x00006650


	//----- nvinfo : EIATTR_COOP_GROUP_MASK_REGIDS
	.align		4
.L_39:
        /*0064*/ 	.byte	0x04, 0x29
        /*0066*/ 	.short	(.L_41 - .L_40)


	//   ....[0]....
.L_40:
        /*0068*/ 	.word	0xffffffff


	//   ....[1]....
        /*006c*/ 	.word	0xffffffff


	//   ....[2]....
        /*0070*/ 	.word	0xffffffff


	//   ....[3]....
        /*0074*/ 	.word	0xffffffff


	//   ....[4]....
        /*0078*/ 	.word	0xffffffff


	//   ....[5]....
        /*007c*/ 	.word	0xffffffff


	//   ....[6]....
        /*0080*/ 	.word	0xffffffff


	//   ....[7]....
        /*0084*/ 	.word	0xffffffff


	//   ....[8]....
        /*0088*/ 	.word	0xffffffff


	//   ....[9]....
        /*008c*/ 	.word	0xffffffff


	//   ....[10]....
        /*0090*/ 	.word	0xffffffff


	//   ....[11]....
        /*0094*/ 	.word	0xffffffff


	//   ....[12]....
        /*0098*/ 	.word	0xffffffff


	//----- nvinfo : EIATTR_COOP_GROUP_INSTR_OFFSETS
	.align		4
.L_41:
        /*009c*/ 	.byte	0x04, 0x28
        /*009e*/ 	.short	(.L_43 - .L_42)


	//   ....[0]....
.L_42:
        /*00a0*/ 	.word	0x00000090


	//   ....[1]....
        /*00a4*/ 	.word	0x000004d0


	//   ....[2]....
        /*00a8*/ 	.word	0x00000c90


	//   ....[3]....
        /*00ac*/ 	.word	0x00000e10


	//   ....[4]....
        /*00b0*/ 	.word	0x00000f10


	//   ....[5]....
        /*00b4*/ 	.word	0x00001080


	//   ....[6]....
        /*00b8*/ 	.word	0x00001220


	//   ....[7]....
        /*00bc*/ 	.word	0x000022d0


	//   ....[8]....
        /*00c0*/ 	.word	0x00004c40


	//   ....[9]....
        /*00c4*/ 	.word	0x00004e50


	//   ....[10]....
        /*00c8*/ 	.word	0x00004e80


	//   ....[11]....
        /*00cc*/ 	.word	0x000057c0


	//   ....[12]....
        /*00d0*/ 	.word	0x000059f0


	//----- nvinfo : EIATTR_VRC_CTA_INIT_COUNT
	.align		4
.L_43:
        /*00d4*/ 	.byte	0x02, 0x4a
        /*00d6*/ 	.byte	0x80
	.zero		1


	//----- nvinfo : EIATTR_SYSCALL_OFFSETS
	.align		4
        /*00d8*/ 	.byte	0x04, 0x46
        /*00da*/ 	.short	(.L_45 - .L_44)


	//   ....[0]....
.L_44:
        /*00dc*/ 	.word	0x00007230


	//   ....[1]....
        /*00e0*/ 	.word	0x00007320


	//   ....[2]....
        /*00e4*/ 	.word	0x00007b00


	//   ....[3]....
        /*00e8*/ 	.word	0x00008440


	//----- nvinfo : EIATTR_MBARRIER_INSTR_OFFSETS
	.align		4
.L_45:
        /*00ec*/ 	.byte	0x04, 0x39
        /*00ee*/ 	.short	(.L_47 - .L_46)


	//   ....[0]....
.L_46:
        /*00f0*/ 	.word	0x000005d0
        /*00f4*/ 	.word	0x000000ff
        /*00f8*/ 	.word	0x00000000
        /*00fc*/ 	.short	0x0100
        /*00fe*/ 	.byte	0x05
	.zero		1


	//   ....[1]....
        /*0100*/ 	.word	0x000005e0
        /*0104*/ 	.word	0x000000ff
        /*0108*/ 	.word	0x000001a8
        /*010c*/ 	.short	0x0100
        /*010e*/ 	.byte	0x05
	.zero		1


	//   ....[2]....
        /*0110*/ 	.word	0x000005f0
        /*0114*/ 	.word	0x000000ff
        /*0118*/ 	.word	0x00000008
        /*011c*/ 	.short	0x0100
        /*011e*/ 	.byte	0x05
	.zero		1


	//   ....[3]....
        /*0120*/ 	.word	0x00000600
        /*0124*/ 	.word	0x000000ff
        /*0128*/ 	.word	0x000001b0
        /*012c*/ 	.short	0x0100
        /*012e*/ 	.byte	0x05
	.zero		1


	//   ....[4]....
        /*0130*/ 	.word	0x00000610
        /*0134*/ 	.word	0x000000ff
        /*0138*/ 	.word	0x00000010
        /*013c*/ 	.short	0x0100
        /*013e*/ 	.byte	0x05
	.zero		1


	//   ....[5]....
        /*0140*/ 	.word	0x00000620
        /*0144*/ 	.word	0x000000ff
        /*0148*/ 	.word	0x000001b8
        /*014c*/ 	.short	0x0100
        /*014e*/ 	.byte	0x05
	.zero		1


	//   ....[6]....
        /*0150*/ 	.word	0x00000630
        /*0154*/ 	.word	0x000000ff
        /*0158*/ 	.word	0x00000018
        /*015c*/ 	.short	0x0100
        /*015e*/ 	.byte	0x05
	.zero		1


	//   ....[7]....
        /*0160*/ 	.word	0x00000640
        /*0164*/ 	.word	0x000000ff
        /*0168*/ 	.word	0x000001c0
        /*016c*/ 	.short	0x0100
        /*016e*/ 	.byte	0x05
	.zero		1


	//   ....[8]....
        /*0170*/ 	.word	0x00000650
        /*0174*/ 	.word	0x000000ff
        /*0178*/ 	.word	0x00000020
        /*017c*/ 	.short	0x0100
        /*017e*/ 	.byte	0x05
	.zero		1


	//   ....[9]....
        /*0180*/ 	.word	0x00000660
        /*0184*/ 	.word	0x000000ff
        /*0188*/ 	.word	0x000001c8
        /*018c*/ 	.short	0x0100
        /*018e*/ 	.byte	0x05
	.zero		1


	//   ....[10]....
        /*0190*/ 	.word	0x00000670
        /*0194*/ 	.word	0x000000ff
        /*0198*/ 	.word	0x00000028
        /*019c*/ 	.short	0x0100
        /*019e*/ 	.byte	0x05
	.zero		1


	//   ....[11]....
        /*01a0*/ 	.word	0x00000680
        /*01a4*/ 	.word	0x000000ff
        /*01a8*/ 	.word	0x000001d0
        /*01ac*/ 	.short	0x0100
        /*01ae*/ 	.byte	0x05
	.zero		1


	//   ....[12]....
        /*01b0*/ 	.word	0x00000690
        /*01b4*/ 	.word	0x000000ff
        /*01b8*/ 	.word	0x00000030
        /*01bc*/ 	.short	0x0100
        /*01be*/ 	.byte	0x05
	.zero		1


	//   ....[13]....
        /*01c0*/ 	.word	0x000006a0
        /*01c4*/ 	.word	0x000000ff
        /*01c8*/ 	.word	0x000001d8
        /*01cc*/ 	.short	0x0100
        /*01ce*/ 	.byte	0x05
	.zero		1


	//   ....[14]....
        /*01d0*/ 	.word	0x000006b0
        /*01d4*/ 	.word	0x000000ff
        /*01d8*/ 	.word	0x00000038
        /*01dc*/ 	.short	0x0100
        /*01de*/ 	.byte	0x05
	.zero		1


	//   ....[15]....
        /*01e0*/ 	.word	0x000006c0
        /*01e4*/ 	.word	0x000000ff
        /*01e8*/ 	.word	0x000001e0
        /*01ec*/ 	.short	0x0100
        /*01ee*/ 	.byte	0x05
	.zero		1


	//   ....[16]....
        /*01f0*/ 	.word	0x000006d0
        /*01f4*/ 	.word	0x000000ff
        /*01f8*/ 	.word	0x00000040
        /*01fc*/ 	.short	0x0100
        /*01fe*/ 	.byte	0x05
	.zero		1


	//   ....[17]....
        /*0200*/ 	.word	0x000006e0
        /*0204*/ 	.word	0x000000ff
        /*0208*/ 	.word	0x000001e8
        /*020c*/ 	.short	0x0100
        /*020e*/ 	.byte	0x05
	.zero		1


	//   ....[18]....
        /*0210*/ 	.word	0x000006f0
        /*0214*/ 	.word	0x000000ff
        /*0218*/ 	.word	0x00000048
        /*021c*/ 	.short	0x0100
        /*021e*/ 	.byte	0x05
	.zero		1


	//   ....[19]....
        /*0220*/ 	.word	0x00000700
        /*0224*/ 	.word	0x000000ff
        /*0228*/ 	.word	0x000001f0
        /*022c*/ 	.short	0x0100
        /*022e*/ 	.byte	0x05
	.zero		1


	//   ....[20]....
        /*0230*/ 	.word	0x00000710
        /*0234*/ 	.word	0x000000ff
        /*0238*/ 	.word	0x00000050
        /*023c*/ 	.short	0x0100
        /*023e*/ 	.byte	0x05
	.zero		1


	//   ....[21]....
        /*0240*/ 	.word	0x00000720
        /*0244*/ 	.word	0x000000ff
        /*0248*/ 	.word	0x000001f8
        /*024c*/ 	.short	0x0100
        /*024e*/ 	.byte	0x05
	.zero		1


	//   ....[22]....
        /*0250*/ 	.word	0x00000730
        /*0254*/ 	.word	0x000000ff
        /*0258*/ 	.word	0x00000058
        /*025c*/ 	.short	0x0100
        /*025e*/ 	.byte	0x05
	.zero		1


	//   ....[23]....
        /*0260*/ 	.word	0x00000740
        /*0264*/ 	.word	0x000000ff
        /*0268*/ 	.word	0x00000200
        /*026c*/ 	.short	0x0100
        /*026e*/ 	.byte	0x05
	.zero		1


	//   ....[24]....
        /*0270*/ 	.word	0x00000750
        /*0274*/ 	.word	0x000000ff
        /*0278*/ 	.word	0x00000060
        /*027c*/ 	.short	0x0100
        /*027e*/ 	.byte	0x05
	.zero		1


	//   ....[25]....
        /*0280*/ 	.word	0x00000760
        /*0284*/ 	.word	0x000000ff
        /*0288*/ 	.word	0x00000208
        /*028c*/ 	.short	0x0100
        /*028e*/ 	.byte	0x05
	.zero		1


	//   ....[26]....
        /*0290*/ 	.word	0x00000770
        /*0294*/ 	.word	0x000000ff
        /*0298*/ 	.word	0x00000068
        /*029c*/ 	.short	0x0100
        /*029e*/ 	.byte	0x05
	.zero		1


	//   ....[27]....
        /*02a0*/ 	.word	0x00000780
        /*02a4*/ 	.word	0x000000ff
        /*02a8*/ 	.word	0x00000210
        /*02ac*/ 	.short	0x0100
        /*02ae*/ 	.byte	0x05
	.zero		1


	//   ....[28]....
        /*02b0*/ 	.word	0x00000790
        /*02b4*/ 	.word	0x000000ff
        /*02b8*/ 	.word	0x00000070
        /*02bc*/ 	.short	0x0100
        /*02be*/ 	.byte	0x05
	.zero		1


	//   ....[29]....
        /*02c0*/ 	.word	0x000007a0
        /*02c4*/ 	.word	0x000000ff
        /*02c8*/ 	.word	0x00000218
        /*02cc*/ 	.short	0x0100
        /*02ce*/ 	.byte	0x05
	.zero		1


	//   ....[30]....
        /*02d0*/ 	.word	0x000007b0
        /*02d4*/ 	.word	0x000000ff
        /*02d8*/ 	.word	0x00000078
        /*02dc*/ 	.short	0x0100
        /*02de*/ 	.byte	0x05
	.zero		1


	//   ....[31]....
        /*02e0*/ 	.word	0x000007c0
        /*02e4*/ 	.word	0x000000ff
        /*02e8*/ 	.word	0x00000220
        /*02ec*/ 	.short	0x0100
        /*02ee*/ 	.byte	0x05
	.zero		1


	//   ....[32]....
        /*02f0*/ 	.word	0x000007d0
        /*02f4*/ 	.word	0x000000ff
        /*02f8*/ 	.word	0x00000080
        /*02fc*/ 	.short	0x0100
        /*02fe*/ 	.byte	0x05
	.zero		1


	//   ....[33]....
        /*0300*/ 	.word	0x000007e0
        /*0304*/ 	.word	0x000000ff
        /*0308*/ 	.word	0x00000228
        /*030c*/ 	.short	0x0100
        /*030e*/ 	.byte	0x05
	.zero		1


	//   ....[34]....
        /*0310*/ 	.word	0x000007f0
        /*0314*/ 	.word	0x000000ff
        /*0318*/ 	.word	0x00000088
        /*031c*/ 	.short	0x0100
        /*031e*/ 	.byte	0x05
	.zero		1


	//   ....[35]....
        /*0320*/ 	.word	0x00000800
        /*0324*/ 	.word	0x000000ff
        /*0328*/ 	.word	0x00000230
        /*032c*/ 	.short	0x0100
        /*032e*/ 	.byte	0x05
	.zero		1


	//   ....[36]....
        /*0330*/ 	.word	0x00000810
        /*0334*/ 	.word	0x000000ff
        /*0338*/ 	.word	0x00000090
        /*033c*/ 	.short	0x0100
        /*033e*/ 	.byte	0x05
	.zero		1


	//   ....[37]....
        /*0340*/ 	.word	0x00000820
        /*0344*/ 	.word	0x000000ff
        /*0348*/ 	.word	0x00000238
        /*034c*/ 	.short	0x0100
        /*034e*/ 	.byte	0x05
	.zero		1


	//   ....[38]....
        /*0350*/ 	.word	0x00000830
        /*0354*/ 	.word	0x000000ff
        /*0358*/ 	.word	0x00000098
        /*035c*/ 	.short	0x0100
        /*035e*/ 	.byte	0x05
	.zero		1


	//   ....[39]....
        /*0360*/ 	.word	0x00000840
        /*0364*/ 	.word	0x000000ff
        /*0368*/ 	.word	0x00000240
        /*036c*/ 	.short	0x0100
        /*036e*/ 	.byte	0x05
	.zero		1


	//   ....[40]....
        /*0370*/ 	.word	0x00000850
        /*0374*/ 	.word	0x000000ff
        /*0378*/ 	.word	0x000000a0
        /*037c*/ 	.short	0x0100
        /*037e*/ 	.byte	0x05
	.zero		1


	//   ....[41]....
        /*0380*/ 	.word	0x00000860
        /*0384*/ 	.word	0x000000ff
        /*0388*/ 	.word	0x00000248
        /*038c*/ 	.short	0x0100
        /*038e*/ 	.byte	0x05
	.zero		1


	//   ....[42]....
        /*0390*/ 	.word	0x00000870
        /*0394*/ 	.word	0x000000ff
        /*0398*/ 	.word	0x000000a8
        /*039c*/ 	.short	0x0100
        /*039e*/ 	.byte	0x05
	.zero		1


	//   ....[43]....
        /*03a0*/ 	.word	0x00000880
        /*03a4*/ 	.word	0x000000ff
        /*03a8*/ 	.word	0x00000250
        /*03ac*/ 	.short	0x0100
        /*03ae*/ 	.byte	0x05
	.zero		1


	//   ....[44]....
        /*03b0*/ 	.word	0x00000890
        /*03b4*/ 	.word	0x000000ff
        /*03b8*/ 	.word	0x000000b0
        /*03bc*/ 	.short	0x0100
        /*03be*/ 	.byte	0x05
	.zero		1


	//   ....[45]....
        /*03c0*/ 	.word	0x000008a0
        /*03c4*/ 	.word	0x000000ff
        /*03c8*/ 	.word	0x00000258
        /*03cc*/ 	.short	0x0100
        /*03ce*/ 	.byte	0x05
	.zero		1


	//   ....[46]....
        /*03d0*/ 	.word	0x000008b0
        /*03d4*/ 	.word	0x000000ff
        /*03d8*/ 	.word	0x000000b8
        /*03dc*/ 	.short	0x0100
        /*03de*/ 	.byte	0x05
	.zero		1


	//   ....[47]....
        /*03e0*/ 	.word	0x000008c0
        /*03e4*/ 	.word	0x000000ff
        /*03e8*/ 	.word	0x00000260
        /*03ec*/ 	.short	0x0100
        /*03ee*/ 	.byte	0x05
	.zero		1


	//   ....[48]....
        /*03f0*/ 	.word	0x000008d0
        /*03f4*/ 	.word	0x000000ff
        /*03f8*/ 	.word	0x000000c0
        /*03fc*/ 	.short	0x0100
        /*03fe*/ 	.byte	0x05
	.zero		1


	//   ....[49]....
        /*0400*/ 	.word	0x000008e0
        /*0404*/ 	.word	0x000000ff
        /*0408*/ 	.word	0x00000268
        /*040c*/ 	.short	0x0100
        /*040e*/ 	.byte	0x05
	.zero		1


	//   ....[50]....
        /*0410*/ 	.word	0x000008f0
        /*0414*/ 	.word	0x000000ff
        /*0418*/ 	.word	0x000000c8
        /*041c*/ 	.short	0x0100
        /*041e*/ 	.byte	0x05
	.zero		1


	//   ....[51]....
        /*0420*/ 	.word	0x00000900
        /*0424*/ 	.word	0x000000ff
        /*0428*/ 	.word	0x00000270
        /*042c*/ 	.short	0x0100
        /*042e*/ 	.byte	0x05
	.zero		1


	//   ....[52]....
        /*0430*/ 	.word	0x00000910
        /*0434*/ 	.word	0x000000ff
        /*0438*/ 	.word	0x000000d0
        /*043c*/ 	.short	0x0100
        /*043e*/ 	.byte	0x05
	.zero		1


	//   ....[53]....
        /*0440*/ 	.word	0x00000920
        /*0444*/ 	.word	0x000000ff
        /*0448*/ 	.word	0x00000278
        /*044c*/ 	.short	0x0100
        /*044e*/ 	.byte	0x05
	.zero		1


	//   ....[54]....
        /*0450*/ 	.word	0x00000930
        /*0454*/ 	.word	0x000000ff
        /*0458*/ 	.word	0x000000d8
        /*045c*/ 	.short	0x0100
        /*045e*/ 	.byte	0x05
	.zero		1


	//   ....[55]....
        /*0460*/ 	.word	0x00000940
        /*0464*/ 	.word	0x000000ff
        /*0468*/ 	.word	0x00000280
        /*046c*/ 	.short	0x0100
        /*046e*/ 	.byte	0x05
	.zero		1


	//   ....[56]....
        /*0470*/ 	.word	0x00000950
        /*0474*/ 	.word	0x000000ff
        /*0478*/ 	.word	0x000000e0
        /*047c*/ 	.short	0x0100
        /*047e*/ 	.byte	0x05
	.zero		1


	//   ....[57]....
        /*0480*/ 	.word	0x00000960
        /*0484*/ 	.word	0x000000ff
        /*0488*/ 	.word	0x00000288
        /*048c*/ 	.short	0x0100
        /*048e*/ 	.byte	0x05
	.zero		1


	//   ....[58]....
        /*0490*/ 	.word	0x00000970
        /*0494*/ 	.word	0x000000ff
        /*0498*/ 	.word	0x000000e8
        /*049c*/ 	.short	0x0100
        /*049e*/ 	.byte	0x05
	.zero		1


	//   ....[59]....
        /*04a0*/ 	.word	0x00000980
        /*04a4*/ 	.word	0x000000ff
        /*04a8*/ 	.word	0x00000290
        /*04ac*/ 	.short	0x0100
        /*04ae*/ 	.byte	0x05
	.zero		1


	//   ....[60]....
        /*04b0*/ 	.word	0x00000990
        /*04b4*/ 	.word	0x000000ff
        /*04b8*/ 	.word	0x000000f0
        /*04bc*/ 	.short	0x0100
        /*04be*/ 	.byte	0x05
	.zero		1


	//   ....[61]....
        /*04c0*/ 	.word	0x000009a0
        /*04c4*/ 	.word	0x000000ff
        /*04c8*/ 	.word	0x00000298
        /*04cc*/ 	.short	0x0100
        /*04ce*/ 	.byte	0x05
	.zero		1


	//   ....[62]....
        /*04d0*/ 	.word	0x000009b0
        /*04d4*/ 	.word	0x000000ff
        /*04d8*/ 	.word	0x000000f8
        /*04dc*/ 	.short	0x0100
        /*04de*/ 	.byte	0x05
	.zero		1


	//   ....[63]....
        /*04e0*/ 	.word	0x000009c0
        /*04e4*/ 	.word	0x000000ff
        /*04e8*/ 	.word	0x000002a0
        /*04ec*/ 	.short	0x0100
        /*04ee*/ 	.byte	0x05
	.zero		1


	//   ....[64]....
        /*04f0*/ 	.word	0x000009d0
        /*04f4*/ 	.word	0x000000ff
        /*04f8*/ 	.word	0x00000100
        /*04fc*/ 	.short	0x0100
        /*04fe*/ 	.byte	0x05
	.zero		1


	//   ....[65]....
        /*0500*/ 	.word	0x000009e0
        /*0504*/ 	.word	0x000000ff
        /*0508*/ 	.word	0x000002a8
        /*050c*/ 	.short	0x0100
        /*050e*/ 	.byte	0x05
	.zero		1


	//   ....[66]....
        /*0510*/ 	.word	0x000009f0
        /*0514*/ 	.word	0x000000ff
        /*0518*/ 	.word	0x00000108
        /*051c*/ 	.short	0x0100
        /*051e*/ 	.byte	0x05
	.zero		1


	//   ....[67]....
        /*0520*/ 	.word	0x00000a00
        /*0524*/ 	.word	0x000000ff
        /*0528*/ 	.word	0x000002b0
        /*052c*/ 	.short	0x0100
        /*052e*/ 	.byte	0x05
	.zero		1


	//   ....[68]....
        /*0530*/ 	.word	0x00000a10
        /*0534*/ 	.word	0x000000ff
        /*0538*/ 	.word	0x00000110
        /*053c*/ 	.short	0x0100
        /*053e*/ 	.byte	0x05
	.zero		1


	//   ....[69]....
        /*0540*/ 	.word	0x00000a20
        /*0544*/ 	.word	0x000000ff
        /*0548*/ 	.word	0x000002b8
        /*054c*/ 	.short	0x0100
        /*054e*/ 	.byte	0x05
	.zero		1


	//   ....[70]....
        /*0550*/ 	.word	0x00000a30
        /*0554*/ 	.word	0x000000ff
        /*0558*/ 	.word	0x00000118
        /*055c*/ 	.short	0x0100
        /*055e*/ 	.byte	0x05
	.zero		1


	//   ....[71]....
        /*0560*/ 	.word	0x00000a40
        /*0564*/ 	.word	0x000000ff
        /*0568*/ 	.word	0x000002c0
        /*056c*/ 	.short	0x0100
        /*056e*/ 	.byte	0x05
	.zero		1


	//   ....[72]....
        /*0570*/ 	.word	0x00000a50
        /*0574*/ 	.word	0x000000ff
        /*0578*/ 	.word	0x00000120
        /*057c*/ 	.short	0x0100
        /*057e*/ 	.byte	0x05
	.zero		1


	//   ....[73]....
        /*0580*/ 	.word	0x00000a60
        /*0584*/ 	.word	0x000000ff
        /*0588*/ 	.word	0x000002c8
        /*058c*/ 	.short	0x0100
        /*058e*/ 	.byte	0x05
	.zero		1


	//   ....[74]....
        /*0590*/ 	.word	0x00000a70
        /*0594*/ 	.word	0x000000ff
        /*0598*/ 	.word	0x00000128
        /*059c*/ 	.short	0x0100
        /*059e*/ 	.byte	0x05
	.zero		1


	//   ....[75]....
        /*05a0*/ 	.word	0x00000a80
        /*05a4*/ 	.word	0x000000ff
        /*05a8*/ 	.word	0x000002d0
        /*05ac*/ 	.short	0x0100
        /*05ae*/ 	.byte	0x05
	.zero		1


	//   ....[76]....
        /*05b0*/ 	.word	0x00000a90
        /*05b4*/ 	.word	0x000000ff
        /*05b8*/ 	.word	0x00000130
        /*05bc*/ 	.short	0x0100
        /*05be*/ 	.byte	0x05
	.zero		1


	//   ....[77]....
        /*05c0*/ 	.word	0x00000aa0
        /*05c4*/ 	.word	0x000000ff
        /*05c8*/ 	.word	0x000002d8
        /*05cc*/ 	.short	0x0100
        /*05ce*/ 	.byte	0x05
	.zero		1


	//   ....[78]....
        /*05d0*/ 	.word	0x00000ab0
        /*05d4*/ 	.word	0x000000ff
        /*05d8*/ 	.word	0x00000138
        /*05dc*/ 	.short	0x0100
        /*05de*/ 	.byte	0x05
	.zero		1


	//   ....[79]....
        /*05e0*/ 	.word	0x00000ac0
        /*05e4*/ 	.word	0x000000ff
        /*05e8*/ 	.word	0x000002e0
        /*05ec*/ 	.short	0x0100
        /*05ee*/ 	.byte	0x05
	.zero		1


	//   ....[80]....
        /*05f0*/ 	.word	0x00000ad0
        /*05f4*/ 	.word	0x000000ff
        /*05f8*/ 	.word	0x00000140
        /*05fc*/ 	.short	0x0100
        /*05fe*/ 	.byte	0x05
	.zero		1


	//   ....[81]....
        /*0600*/ 	.word	0x00000ae0
        /*0604*/ 	.word	0x000000ff
        /*0608*/ 	.word	0x000002e8
        /*060c*/ 	.short	0x0100
        /*060e*/ 	.byte	0x05
	.zero		1


	//   ....[82]....
        /*0610*/ 	.word	0x00000af0
        /*0614*/ 	.word	0x000000ff
        /*0618*/ 	.word	0x00000148
        /*061c*/ 	.short	0x0100
        /*061e*/ 	.byte	0x05
	.zero		1


	//   ....[83]....
        /*0620*/ 	.word	0x00000b00
        /*0624*/ 	.word	0x000000ff
        /*0628*/ 	.word	0x000002f0
        /*062c*/ 	.short	0x0100
        /*062e*/ 	.byte	0x05
	.zero		1


	//   ....[84]....
        /*0630*/ 	.word	0x00000b10
        /*0634*/ 	.word	0x000000ff
        /*0638*/ 	.word	0x00000150
        /*063c*/ 	.short	0x0100
        /*063e*/ 	.byte	0x05
	.zero		1


	//   ....[85]....
        /*0640*/ 	.word	0x00000b20
        /*0644*/ 	.word	0x000000ff
        /*0648*/ 	.word	0x000002f8
        /*064c*/ 	.short	0x0100
        /*064e*/ 	.byte	0x05
	.zero		1


	//   ....[86]....
        /*0650*/ 	.word	0x00000b30
        /*0654*/ 	.word	0x000000ff
        /*0658*/ 	.word	0x00000158
        /*065c*/ 	.short	0x0100
        /*065e*/ 	.byte	0x05
	.zero		1


	//   ....[87]....
        /*0660*/ 	.word	0x00000b40
        /*0664*/ 	.word	0x000000ff
        /*0668*/ 	.word	0x00000300
        /*066c*/ 	.short	0x0100
        /*066e*/ 	.byte	0x05
	.zero		1


	//   ....[88]....
        /*0670*/ 	.word	0x00000b50
        /*0674*/ 	.word	0x000000ff
        /*0678*/ 	.word	0x00000160
        /*067c*/ 	.short	0x0100
        /*067e*/ 	.byte	0x05
	.zero		1


	//   ....[89]....
        /*0680*/ 	.word	0x00000b60
        /*0684*/ 	.word	0x000000ff
        /*0688*/ 	.word	0x00000308
        /*068c*/ 	.short	0x0100
        /*068e*/ 	.byte	0x05
	.zero		1


	//   ....[90]....
        /*0690*/ 	.word	0x00000b70
        /*0694*/ 	.word	0x000000ff
        /*0698*/ 	.word	0x00000168
        /*069c*/ 	.short	0x0100
        /*069e*/ 	.byte	0x05
	.zero		1


	//   ....[91]....
        /*06a0*/ 	.word	0x00000b80
        /*06a4*/ 	.word	0x000000ff
        /*06a8*/ 	.word	0x00000310
        /*06ac*/ 	.short	0x0100
        /*06ae*/ 	.byte	0x05
	.zero		1


	//   ....[92]....
        /*06b0*/ 	.word	0x00000b90
        /*06b4*/ 	.word	0x000000ff
        /*06b8*/ 	.word	0x00000170
        /*06bc*/ 	.short	0x0100
        /*06be*/ 	.byte	0x05
	.zero		1


	//   ....[93]....
        /*06c0*/ 	.word	0x00000ba0
        /*06c4*/ 	.word	0x000000ff
        /*06c8*/ 	.word	0x00000318
        /*06cc*/ 	.short	0x0100
        /*06ce*/ 	.byte	0x05
	.zero		1


	//   ....[94]....
        /*06d0*/ 	.word	0x00000bb0
        /*06d4*/ 	.word	0x000000ff
        /*06d8*/ 	.word	0x00000178
        /*06dc*/ 	.short	0x0100
        /*06de*/ 	.byte	0x05
	.zero		1


	//   ....[95]....
        /*06e0*/ 	.word	0x00000bc0
        /*06e4*/ 	.word	0x000000ff
        /*06e8*/ 	.word	0x00000320
        /*06ec*/ 	.short	0x0100
        /*06ee*/ 	.byte	0x05
	.zero		1


	//   ....[96]....
        /*06f0*/ 	.word	0x00000bd0
        /*06f4*/ 	.word	0x000000ff
        /*06f8*/ 	.word	0x00000180
        /*06fc*/ 	.short	0x0100
        /*06fe*/ 	.byte	0x05
	.zero		1


	//   ....[97]....
        /*0700*/ 	.word	0x00000be0
        /*0704*/ 	.word	0x000000ff
        /*0708*/ 	.word	0x00000328
        /*070c*/ 	.short	0x0100
        /*070e*/ 	.byte	0x05
	.zero		1


	//   ....[98]....
        /*0710*/ 	.word	0x00000bf0
        /*0714*/ 	.word	0x000000ff
        /*0718*/ 	.word	0x00000188
        /*071c*/ 	.short	0x0100
        /*071e*/ 	.byte	0x05
	.zero		1


	//   ....[99]....
        /*0720*/ 	.word	0x00000c00
        /*0724*/ 	.word	0x000000ff
        /*0728*/ 	.word	0x00000330
        /*072c*/ 	.short	0x0100
        /*072e*/ 	.byte	0x05
	.zero		1


	//   ....[100]....
        /*0730*/ 	.word	0x00000c10
        /*0734*/ 	.word	0x000000ff
        /*0738*/ 	.word	0x00000190
        /*073c*/ 	.short	0x0100
        /*073e*/ 	.byte	0x05
	.zero		1


	//   ....[101]....
        /*0740*/ 	.word	0x00000c20
        /*0744*/ 	.word	0x000000ff
        /*0748*/ 	.word	0x00000338
        /*074c*/ 	.short	0x0100
        /*074e*/ 	.byte	0x05
	.zero		1


	//   ....[102]....
        /*0750*/ 	.word	0x00000c30
        /*0754*/ 	.word	0x000000ff
        /*0758*/ 	.word	0x00000198
        /*075c*/ 	.short	0x0100
        /*075e*/ 	.byte	0x05
	.zero		1


	//   ....[103]....
        /*0760*/ 	.word	0x00000c40
        /*0764*/ 	.word	0x000000ff
        /*0768*/ 	.word	0x00000340
        /*076c*/ 	.short	0x0100
        /*076e*/ 	.byte	0x05
	.zero		1


	//   ....[104]....
        /*0770*/ 	.word	0x00000c50
        /*0774*/ 	.word	0x000000ff
        /*0778*/ 	.word	0x000001a0
        /*077c*/ 	.short	0x0100
        /*077e*/ 	.byte	0x05
	.zero		1


	//   ....[105]....
        /*0780*/ 	.word	0x00000c60
        /*0784*/ 	.word	0x000000ff
        /*0788*/ 	.word	0x00000348
        /*078c*/ 	.short	0x0100
        /*078e*/ 	.byte	0x05
	.zero		1


	//   ....[106]....
        /*0790*/ 	.word	0x00000da0
        /*0794*/ 	.word	0x000000ff
        /*0798*/ 	.word	0x00000350
        /*079c*/ 	.short	0x0100
        /*079e*/ 	.byte	0x07
	.zero		1


	//   ....[107]....
        /*07a0*/ 	.word	0x00000db0
        /*07a4*/ 	.word	0x000000ff
        /*07a8*/ 	.word	0x00000368
        /*07ac*/ 	.short	0x0100
        /*07ae*/ 	.byte	0x07
	.zero		1


	//   ....[108]....
        /*07b0*/ 	.word	0x00000dc0
        /*07b4*/ 	.word	0x000000ff
        /*07b8*/ 	.word	0x00000358
        /*07bc*/ 	.short	0x0100
        /*07be*/ 	.byte	0x07
	.zero		1


	//   ....[109]....
        /*07c0*/ 	.word	0x00000dd0
        /*07c4*/ 	.word	0x000000ff
        /*07c8*/ 	.word	0x00000370
        /*07cc*/ 	.short	0x0100
        /*07ce*/ 	.byte	0x07
	.zero		1


	//   ....[110]....
        /*07d0*/ 	.word	0x00000de0
        /*07d4*/ 	.word	0x000000ff
        /*07d8*/ 	.word	0x00000360
        /*07dc*/ 	.short	0x0100
        /*07de*/ 	.byte	0x07
	.zero		1


	//   ....[111]....
        /*07e0*/ 	.word	0x00000df0
        /*07e4*/ 	.word	0x000000ff
        /*07e8*/ 	.word	0x00000378
        /*07ec*/ 	.short	0x0100
        /*07ee*/ 	.byte	0x07
	.zero		1


	//   ....[112]....
        /*07f0*/ 	.word	0x00000ee0
        /*07f4*/ 	.word	0x000000ff
        /*07f8*/ 	.word	0x00000380
        /*07fc*/ 	.short	0x0100
        /*07fe*/ 	.byte	0x05
	.zero		1


	//   ....[113]....
        /*0800*/ 	.word	0x00000ef0
        /*0804*/ 	.word	0x000000ff
        /*0808*/ 	.word	0x00000388
        /*080c*/ 	.short	0x0100
        /*080e*/ 	.byte	0x05
	.zero		1


	//   ....[114]....
        /*0810*/ 	.word	0x00001030
        /*0814*/ 	.word	0x000000ff
        /*0818*/ 	.word	0x00000390
        /*081c*/ 	.short	0x0100
        /*081e*/ 	.byte	0x05
	.zero		1


	//   ....[115]....
        /*0820*/ 	.word	0x00001040
        /*0824*/ 	.word	0x000000ff
        /*0828*/ 	.word	0x000003a0
        /*082c*/ 	.short	0x0100
        /*082e*/ 	.byte	0x05
	.zero		1


	//   ....[116]....
        /*0830*/ 	.word	0x00001050
        /*0834*/ 	.word	0x000000ff
        /*0838*/ 	.word	0x00000398
        /*083c*/ 	.short	0x0100
        /*083e*/ 	.byte	0x05
	.zero		1


	//   ....[117]....
        /*0840*/ 	.word	0x00001060
        /*0844*/ 	.word	0x000000ff
        /*0848*/ 	.word	0x000003a8
        /*084c*/ 	.short	0x0100
        /*084e*/ 	.byte	0x05
	.zero		1


	//   ....[118]....
        /*0850*/ 	.word	0x00001190
        /*0854*/ 	.word	0x000000ff
        /*0858*/ 	.word	0x000003b0
        /*085c*/ 	.short	0x0100
        /*085e*/ 	.byte	0x07
	.zero		1


	//   ....[119]....
        /*0860*/ 	.word	0x000011a0
        /*0864*/ 	.word	0x000000ff
        /*0868*/ 	.word	0x000003d0
        /*086c*/ 	.short	0x0100
        /*086e*/ 	.byte	0x07
	.zero		1


	//   ....[120]....
        /*0870*/ 	.word	0x000011b0
        /*0874*/ 	.word	0x000000ff
        /*0878*/ 	.word	0x000003b8
        /*087c*/ 	.short	0x0100
        /*087e*/ 	.byte	0x07
	.zero		1


	//   ....[121]....
        /*0880*/ 	.word	0x000011c0
        /*0884*/ 	.word	0x000000ff
        /*0888*/ 	.word	0x000003d8
        /*088c*/ 	.short	0x0100
        /*088e*/ 	.byte	0x07
	.zero		1


	//   ....[122]....
        /*0890*/ 	.word	0x000011d0
        /*0894*/ 	.word	0x000000ff
        /*0898*/ 	.word	0x000003c0
        /*089c*/ 	.short	0x0100
        /*089e*/ 	.byte	0x07
	.zero		1


	//   ....[123]....
        /*08a0*/ 	.word	0x000011e0
        /*08a4*/ 	.word	0x000000ff
        /*08a8*/ 	.word	0x000003e0
        /*08ac*/ 	.short	0x0100
        /*08ae*/ 	.byte	0x07
	.zero		1


	//   ....[124]....
        /*08b0*/ 	.word	0x000011f0
        /*08b4*/ 	.word	0x000000ff
        /*08b8*/ 	.word	0x000003c8
        /*08bc*/ 	.short	0x0100
        /*08be*/ 	.byte	0x07
	.zero		1


	//   ....[125]....
        /*08c0*/ 	.word	0x00001200
        /*08c4*/ 	.word	0x000000ff
        /*08c8*/ 	.word	0x000003e8
        /*08cc*/ 	.short	0x0100
        /*08ce*/ 	.byte	0x07
	.zero		1


	//   ....[126]....
        /*08d0*/ 	.word	0x000012f0
        /*08d4*/ 	.word	0x000000ff
        /*08d8*/ 	.word	0x000003f0
        /*08dc*/ 	.short	0x0100
        /*08de*/ 	.byte	0x05
	.zero		1


	//   ....[127]....
        /*08e0*/ 	.word	0x00001300
        /*08e4*/ 	.word	0x000000ff
        /*08e8*/ 	.word	0x00000400
        /*08ec*/ 	.short	0x0100
        /*08ee*/ 	.byte	0x05
	.zero		1


	//   ....[128]....
        /*08f0*/ 	.word	0x00001310
        /*08f4*/ 	.word	0x000000ff
        /*08f8*/ 	.word	0x000003f8
        /*08fc*/ 	.short	0x0100
        /*08fe*/ 	.byte	0x05
	.zero		1


	//   ....[129]....
        /*0900*/ 	.word	0x00001320
        /*0904*/ 	.word	0x000000ff
        /*0908*/ 	.word	0x00000408
        /*090c*/ 	.short	0x0100
        /*090e*/ 	.byte	0x05
	.zero		1


	//   ....[130]....
        /*0910*/ 	.word	0x00001bf0
        /*0914*/ 	.word	0x00000002
        /*0918*/ 	.word	0x00000400
        /*091c*/ 	.short	0x010a
        /*091e*/ 	.byte	0xff
	.zero		1


	//   ....[131]....
        /*0920*/ 	.word	0x00001c20
        /*0924*/ 	.word	0x00000002
        /*0928*/ 	.word	0x000003f0
        /*092c*/ 	.short	0x0101
        /*092e*/ 	.byte	0xff
	.zero		1


	//   ....[132]....
        /*0930*/ 	.word	0x00001cf0
        /*0934*/ 	.word	0x000000ff
        /*0938*/ 	.word	0x000001a8
        /*093c*/ 	.short	0x010a
        /*093e*/ 	.byte	0x08
	.zero		1


	//   ....[133]....
        /*0940*/ 	.word	0x00001d90
        /*0944*/ 	.word	0x000000ff
        /*0948*/ 	.word	0x000001a8
        /*094c*/ 	.short	0x010a
        /*094e*/ 	.byte	0x21
	.zero		1


	//   ....[134]....
        /*0950*/ 	.word	0x00001ef0
        /*0954*/ 	.word	0x000000ff
        /*0958*/ 	.word	0x000001a8
        /*095c*/ 	.short	0x010a
        /*095e*/ 	.byte	0x08
	.zero		1


	//   ....[135]....
        /*0960*/ 	.word	0x00001fe0
        /*0964*/ 	.word	0x000000ff
        /*0968*/ 	.word	0x00000388
        /*096c*/ 	.short	0x0101
        /*096e*/ 	.byte	0x04
	.zero		1


	//   ....[136]....
        /*0970*/ 	.word	0x00002000
        /*0974*/ 	.word	0x000000ff
        /*0978*/ 	.word	0x000001a8
        /*097c*/ 	.short	0x010a
        /*097e*/ 	.byte	0x08
	.zero		1


	//   ....[137]....
        /*0980*/ 	.word	0x00002080
        /*0984*/ 	.word	0x000000ff
        /*0988*/ 	.word	0x000001a8
        /*098c*/ 	.short	0x010a
        /*098e*/ 	.byte	0x11
	.zero		1


	//   ....[138]....
        /*0990*/ 	.word	0x000021e0
        /*0994*/ 	.word	0x000000ff
        /*0998*/ 	.word	0x000001a8
        /*099c*/ 	.short	0x010a
        /*099e*/ 	.byte	0x08
	.zero		1


	//   ....[139]....
        /*09a0*/ 	.word	0x00002300
        /*09a4*/ 	.word	0x00000002
        /*09a8*/ 	.word	0x00000390
        /*09ac*/ 	.short	0x010a
        /*09ae*/ 	.byte	0xff
	.zero		1


	//   ....[140]....
        /*09b0*/ 	.word	0x000023c0
        /*09b4*/ 	.word	0x00000002
        /*09b8*/ 	.word	0x00000000
        /*09bc*/ 	.short	0x0101
        /*09be*/ 	.byte	0xff
	.zero		1


	//   ....[141]....
        /*09c0*/ 	.word	0x00002920
        /*09c4*/ 	.word	0x000000ff
        /*09c8*/ 	.word	0x00000000
        /*09cc*/ 	.short	0x010a
        /*09ce*/ 	.byte	0x05
	.zero		1


	//   ....[142]....
        /*09d0*/ 	.word	0x000029b0
        /*09d4*/ 	.word	0x000000ff
        /*09d8*/ 	.word	0x00000000
        /*09dc*/ 	.short	0x010a
        /*09de*/ 	.byte	0x05
	.zero		1


	//   ....[143]....
        /*09e0*/ 	.word	0x00002a40
        /*09e4*/ 	.word	0x000000ff
        /*09e8*/ 	.word	0x00000000
        /*09ec*/ 	.short	0x010a
        /*09ee*/ 	.byte	0x05
	.zero		1


	//   ....[144]....
        /*09f0*/ 	.word	0x00002ad0
        /*09f4*/ 	.word	0x000000ff
        /*09f8*/ 	.word	0x00000000
        /*09fc*/ 	.short	0x010a
        /*09fe*/ 	.byte	0x05
	.zero		1


	//   ....[145]....
        /*0a00*/ 	.word	0x00002b60
        /*0a04*/ 	.word	0x000000ff
        /*0a08*/ 	.word	0x00000000
        /*0a0c*/ 	.short	0x010a
        /*0a0e*/ 	.byte	0x05
	.zero		1


	//   ....[146]....
        /*0a10*/ 	.word	0x00002bf0
        /*0a14*/ 	.word	0x000000ff
        /*0a18*/ 	.word	0x00000000
        /*0a1c*/ 	.short	0x010a
        /*0a1e*/ 	.byte	0x05
	.zero		1


	//   ....[147]....
        /*0a20*/ 	.word	0x00002c80
        /*0a24*/ 	.word	0x000000ff
        /*0a28*/ 	.word	0x00000000
        /*0a2c*/ 	.short	0x010a
        /*0a2e*/ 	.byte	0x05
	.zero		1


	//   ....[148]....
        /*0a30*/ 	.word	0x00002d10
        /*0a34*/ 	.word	0x000000ff
        /*0a38*/ 	.word	0x00000000
        /*0a3c*/ 	.short	0x010a
        /*0a3e*/ 	.byte	0x05
	.zero		1


	//   ....[149]....
        /*0a40*/ 	.word	0x00002da0
        /*0a44*/ 	.word	0x000000ff
        /*0a48*/ 	.word	0x00000000
        /*0a4c*/ 	.short	0x010a
        /*0a4e*/ 	.byte	0x05
	.zero		1


	//   ....[150]....
        /*0a50*/ 	.word	0x00002e30
        /*0a54*/ 	.word	0x000000ff
        /*0a58*/ 	.word	0x00000000
        /*0a5c*/ 	.short	0x010a
        /*0a5e*/ 	.byte	0x05
	.zero		1


	//   ....[151]....
        /*0a60*/ 	.word	0x00002ec0
        /*0a64*/ 	.word	0x000000ff
        /*0a68*/ 	.word	0x00000000
        /*0a6c*/ 	.short	0x010a
        /*0a6e*/ 	.byte	0x05
	.zero		1


	//   ....[152]....
        /*0a70*/ 	.word	0x00002f50
        /*0a74*/ 	.word	0x000000ff
        /*0a78*/ 	.word	0x00000000
        /*0a7c*/ 	.short	0x010a
        /*0a7e*/ 	.byte	0x05
	.zero		1


	//   ....[153]....
        /*0a80*/ 	.word	0x00002fe0
        /*0a84*/ 	.word	0x000000ff
        /*0a88*/ 	.word	0x00000000
        /*0a8c*/ 	.short	0x010a
        /*0a8e*/ 	.byte	0x05
	.zero		1


	//   ....[154]....
        /*0a90*/ 	.word	0x00003070
        /*0a94*/ 	.word	0x000000ff
        /*0a98*/ 	.word	0x00000000
        /*0a9c*/ 	.short	0x010a
        /*0a9e*/ 	.byte	0x05
	.zero		1


	//   ....[155]....
        /*0aa0*/ 	.word	0x00003100
        /*0aa4*/ 	.word	0x000000ff
        /*0aa8*/ 	.word	0x00000000
        /*0aac*/ 	.short	0x010a
        /*0aae*/ 	.byte	0x05
	.zero		1


	//   ....[156]....
        /*0ab0*/ 	.word	0x00003190
        /*0ab4*/ 	.word	0x000000ff
        /*0ab8*/ 	.word	0x00000000
        /*0abc*/ 	.short	0x010a
        /*0abe*/ 	.byte	0x05
	.zero		1


	//   ....[157]....
        /*0ac0*/ 	.word	0x00003220
        /*0ac4*/ 	.word	0x000000ff
        /*0ac8*/ 	.word	0x00000000
        /*0acc*/ 	.short	0x010a
        /*0ace*/ 	.byte	0x05
	.zero		1


	//   ....[158]....
        /*0ad0*/ 	.word	0x000032b0
        /*0ad4*/ 	.word	0x000000ff
        /*0ad8*/ 	.word	0x00000000
        /*0adc*/ 	.short	0x010a
        /*0ade*/ 	.byte	0x05
	.zero		1


	//   ....[159]....
        /*0ae0*/ 	.word	0x00003340
        /*0ae4*/ 	.word	0x000000ff
        /*0ae8*/ 	.word	0x00000000
        /*0aec*/ 	.short	0x010a
        /*0aee*/ 	.byte	0x05
	.zero		1


	//   ....[160]....
        /*0af0*/ 	.word	0x000033d0
        /*0af4*/ 	.word	0x000000ff
        /*0af8*/ 	.word	0x00000000
        /*0afc*/ 	.short	0x010a
        /*0afe*/ 	.byte	0x05
	.zero		1


	//   ....[161]....
        /*0b00*/ 	.word	0x00003460
        /*0b04*/ 	.word	0x000000ff
        /*0b08*/ 	.word	0x00000000
        /*0b0c*/ 	.short	0x010a
        /*0b0e*/ 	.byte	0x05
	.zero		1


	//   ....[162]....
        /*0b10*/ 	.word	0x000034f0
        /*0b14*/ 	.word	0x000000ff
        /*0b18*/ 	.word	0x00000000
        /*0b1c*/ 	.short	0x010a
        /*0b1e*/ 	.byte	0x05
	.zero		1


	//   ....[163]....
        /*0b20*/ 	.word	0x00003580
        /*0b24*/ 	.word	0x000000ff
        /*0b28*/ 	.word	0x00000000
        /*0b2c*/ 	.short	0x010a
        /*0b2e*/ 	.byte	0x05
	.zero		1


	//   ....[164]....
        /*0b30*/ 	.word	0x00003610
        /*0b34*/ 	.word	0x000000ff
        /*0b38*/ 	.word	0x00000000
        /*0b3c*/ 	.short	0x010a
        /*0b3e*/ 	.byte	0x05
	.zero		1


	//   ....[165]....
        /*0b40*/ 	.word	0x000036a0
        /*0b44*/ 	.word	0x000000ff
        /*0b48*/ 	.word	0x00000000
        /*0b4c*/ 	.short	0x010a
        /*0b4e*/ 	.byte	0x05
	.zero		1


	//   ....[166]....
        /*0b50*/ 	.word	0x00003730
        /*0b54*/ 	.word	0x000000ff
        /*0b58*/ 	.word	0x00000000
        /*0b5c*/ 	.short	0x010a
        /*0b5e*/ 	.byte	0x05
	.zero		1


	//   ....[167]....
        /*0b60*/ 	.word	0x000037c0
        /*0b64*/ 	.word	0x000000ff
        /*0b68*/ 	.word	0x00000000
        /*0b6c*/ 	.short	0x010a
        /*0b6e*/ 	.byte	0x05
	.zero		1


	//   ....[168]....
        /*0b70*/ 	.word	0x00003850
        /*0b74*/ 	.word	0x000000ff
        /*0b78*/ 	.word	0x00000000
        /*0b7c*/ 	.short	0x010a
        /*0b7e*/ 	.byte	0x05
	.zero		1


	//   ....[169]....
        /*0b80*/ 	.word	0x000038e0
        /*0b84*/ 	.word	0x000000ff
        /*0b88*/ 	.word	0x00000000
        /*0b8c*/ 	.short	0x010a
        /*0b8e*/ 	.byte	0x05
	.zero		1


	//   ....[170]....
        /*0b90*/ 	.word	0x00003970
        /*0b94*/ 	.word	0x000000ff
        /*0b98*/ 	.word	0x00000000
        /*0b9c*/ 	.short	0x010a
        /*0b9e*/ 	.byte	0x05
	.zero		1


	//   ....[171]....
        /*0ba0*/ 	.word	0x00003a00
        /*0ba4*/ 	.word	0x000000ff
        /*0ba8*/ 	.word	0x00000000
        /*0bac*/ 	.short	0x010a
        /*0bae*/ 	.byte	0x05
	.zero		1


	//   ....[172]....
        /*0bb0*/ 	.word	0x00003a90
        /*0bb4*/ 	.word	0x000000ff
        /*0bb8*/ 	.word	0x00000000
        /*0bbc*/ 	.short	0x010a
        /*0bbe*/ 	.byte	0x05
	.zero		1


	//   ....[173]....
        /*0bc0*/ 	.word	0x00003b20
        /*0bc4*/ 	.word	0x000000ff
        /*0bc8*/ 	.word	0x00000000
        /*0bcc*/ 	.short	0x010a
        /*0bce*/ 	.byte	0x05
	.zero		1


	//   ....[174]....
        /*0bd0*/ 	.word	0x00003bb0
        /*0bd4*/ 	.word	0x000000ff
        /*0bd8*/ 	.word	0x00000000
        /*0bdc*/ 	.short	0x010a
        /*0bde*/ 	.byte	0x05
	.zero		1


	//   ....[175]....
        /*0be0*/ 	.word	0x00003c40
        /*0be4*/ 	.word	0x000000ff
        /*0be8*/ 	.word	0x00000000
        /*0bec*/ 	.short	0x010a
        /*0bee*/ 	.byte	0x05
	.zero		1


	//   ....[176]....
        /*0bf0*/ 	.word	0x00003cd0
        /*0bf4*/ 	.word	0x000000ff
        /*0bf8*/ 	.word	0x00000000
        /*0bfc*/ 	.short	0x010a
        /*0bfe*/ 	.byte	0x05
	.zero		1


	//   ....[177]....
        /*0c00*/ 	.word	0x00003d60
        /*0c04*/ 	.word	0x000000ff
        /*0c08*/ 	.word	0x00000000
        /*0c0c*/ 	.short	0x010a
        /*0c0e*/ 	.byte	0x05
	.zero		1


	//   ....[178]....
        /*0c10*/ 	.word	0x00003df0
        /*0c14*/ 	.word	0x000000ff
        /*0c18*/ 	.word	0x00000000
        /*0c1c*/ 	.short	0x010a
        /*0c1e*/ 	.byte	0x05
	.zero		1


	//   ....[179]....
        /*0c20*/ 	.word	0x00003e80
        /*0c24*/ 	.word	0x000000ff
        /*0c28*/ 	.word	0x00000000
        /*0c2c*/ 	.short	0x010a
        /*0c2e*/ 	.byte	0x05
	.zero		1


	//   ....[180]....
        /*0c30*/ 	.word	0x00003f10
        /*0c34*/ 	.word	0x000000ff
        /*0c38*/ 	.word	0x00000000
        /*0c3c*/ 	.short	0x010a
        /*0c3e*/ 	.byte	0x05
	.zero		1


	//   ....[181]....
        /*0c40*/ 	.word	0x00003fa0
        /*0c44*/ 	.word	0x000000ff
        /*0c48*/ 	.word	0x00000000
        /*0c4c*/ 	.short	0x010a
        /*0c4e*/ 	.byte	0x05
	.zero		1


	//   ....[182]....
        /*0c50*/ 	.word	0x00004030
        /*0c54*/ 	.word	0x000000ff
        /*0c58*/ 	.word	0x00000000
        /*0c5c*/ 	.short	0x010a
        /*0c5e*/ 	.byte	0x05
	.zero		1


	//   ....[183]....
        /*0c60*/ 	.word	0x000040c0
        /*0c64*/ 	.word	0x000000ff
        /*0c68*/ 	.word	0x00000000
        /*0c6c*/ 	.short	0x010a
        /*0c6e*/ 	.byte	0x05
	.zero		1


	//   ....[184]....
        /*0c70*/ 	.word	0x00004150
        /*0c74*/ 	.word	0x000000ff
        /*0c78*/ 	.word	0x00000000
        /*0c7c*/ 	.short	0x010a
        /*0c7e*/ 	.byte	0x05
	.zero		1


	//   ....[185]....
        /*0c80*/ 	.word	0x000041e0
        /*0c84*/ 	.word	0x000000ff
        /*0c88*/ 	.word	0x00000000
        /*0c8c*/ 	.short	0x010a
        /*0c8e*/ 	.byte	0x05
	.zero		1


	//   ....[186]....
        /*0c90*/ 	.word	0x00004270
        /*0c94*/ 	.word	0x000000ff
        /*0c98*/ 	.word	0x00000000
        /*0c9c*/ 	.short	0x010a
        /*0c9e*/ 	.byte	0x05
	.zero		1


	//   ....[187]....
        /*0ca0*/ 	.word	0x00004300
        /*0ca4*/ 	.word	0x000000ff
        /*0ca8*/ 	.word	0x00000000
        /*0cac*/ 	.short	0x010a
        /*0cae*/ 	.byte	0x05
	.zero		1


	//   ....[188]....
        /*0cb0*/ 	.word	0x00004390
        /*0cb4*/ 	.word	0x000000ff
        /*0cb8*/ 	.word	0x00000000
        /*0cbc*/ 	.short	0x010a
        /*0cbe*/ 	.byte	0x05
	.zero		1


	//   ....[189]....
        /*0cc0*/ 	.word	0x00004420
        /*0cc4*/ 	.word	0x000000ff
        /*0cc8*/ 	.word	0x00000000
        /*0ccc*/ 	.short	0x010a
        /*0cce*/ 	.byte	0x05
	.zero		1


	//   ....[190]....
        /*0cd0*/ 	.word	0x000044b0
        /*0cd4*/ 	.word	0x000000ff
        /*0cd8*/ 	.word	0x00000000
        /*0cdc*/ 	.short	0x010a
        /*0cde*/ 	.byte	0x05
	.zero		1


	//   ....[191]....
        /*0ce0*/ 	.word	0x00004540
        /*0ce4*/ 	.word	0x000000ff
        /*0ce8*/ 	.word	0x00000000
        /*0cec*/ 	.short	0x010a
        /*0cee*/ 	.byte	0x05
	.zero		1


	//   ....[192]....
        /*0cf0*/ 	.word	0x000045d0
        /*0cf4*/ 	.word	0x000000ff
        /*0cf8*/ 	.word	0x00000000
        /*0cfc*/ 	.short	0x010a
        /*0cfe*/ 	.byte	0x05
	.zero		1


	//   ....[193]....
        /*0d00*/ 	.word	0x00004670
        /*0d04*/ 	.word	0x00000000
        /*0d08*/ 	.word	0x00000000
        /*0d0c*/ 	.short	0x010a
        /*0d0e*/ 	.byte	0xff
	.zero		1


	//   ....[194]....
        /*0d10*/ 	.word	0x00004790
        /*0d14*/ 	.word	0x00000000
        /*0d18*/ 	.word	0x000003f0
        /*0d1c*/ 	.short	0x010a
        /*0d1e*/ 	.byte	0xff
	.zero		1


	//   ....[195]....
        /*0d20*/ 	.word	0x00004800
        /*0d24*/ 	.word	0x00000000
        /*0d28*/ 	.word	0x00000000
        /*0d2c*/ 	.short	0x0101
        /*0d2e*/ 	.byte	0xff
	.zero		1


	//   ....[196]....
        /*0d30*/ 	.word	0x00004820
        /*0d34*/ 	.word	0x000000ff
        /*0d38*/ 	.word	0x000003a0
        /*0d3c*/ 	.short	0x010a
        /*0d3e*/ 	.byte	0x05
	.zero		1


	//   ....[197]....
        /*0d40*/ 	.word	0x00004940
        /*0d44*/ 	.word	0x00000000
        /*0d48*/ 	.word	0x00000390
        /*0d4c*/ 	.short	0x010a
        /*0d4e*/ 	.byte	0xff
	.zero		1


	//   ....[198]....
        /*0d50*/ 	.word	0x00004a40
        /*0d54*/ 	.word	0x00000000
        /*0d58*/ 	.word	0x00000000
        /*0d5c*/ 	.short	0x0101
        /*0d5e*/ 	.byte	0xff
	.zero		1


	//   ....[199]....
        /*0d60*/ 	.word	0x00004ad0
        /*0d64*/ 	.word	0x000000ff
        /*0d68*/ 	.word	0x000003a0
        /*0d6c*/ 	.short	0x0106
        /*0d6e*/ 	.byte	0x05
	.zero		1


	//   ....[200]....
        /*0d70*/ 	.word	0x00004af0
        /*0d74*/ 	.word	0x000000ff
        /*0d78*/ 	.word	0x000003a0
        /*0d7c*/ 	.short	0x010a
        /*0d7e*/ 	.byte	0x05
	.zero		1


	//   ....[201]....
        /*0d80*/ 	.word	0x00004b80
        /*0d84*/ 	.word	0x000000ff
        /*0d88*/ 	.word	0x000003a0
        /*0d8c*/ 	.short	0x0106
        /*0d8e*/ 	.byte	0x04
	.zero		1


	//   ....[202]....
        /*0d90*/ 	.word	0x00004bc0
        /*0d94*/ 	.word	0x00000000
        /*0d98*/ 	.word	0x000003a0
        /*0d9c*/ 	.short	0x010a
        /*0d9e*/ 	.byte	0xff
	.zero		1


	//   ....[203]....
        /*0da0*/ 	.word	0x000050a0
        /*0da4*/ 	.word	0x00000000
        /*0da8*/ 	.word	0x00000390
        /*0dac*/ 	.short	0x010a
        /*0dae*/ 	.byte	0xff
	.zero		1


	//   ....[204]....
        /*0db0*/ 	.word	0x000051a0
        /*0db4*/ 	.word	0x00000003
        /*0db8*/ 	.word	0x00000000
        /*0dbc*/ 	.short	0x0101
        /*0dbe*/ 	.byte	0xff
	.zero		1


	//   ....[205]....
        /*0dc0*/ 	.word	0x000051b0
        /*0dc4*/ 	.word	0x000000ff
        /*0dc8*/ 	.word	0x00000000
        /*0dcc*/ 	.short	0x010a
        /*0dce*/ 	.byte	0x04
	.zero		1


	//   ....[206]....
        /*0dd0*/ 	.word	0x000051d0
        /*0dd4*/ 	.word	0x000000ff
        /*0dd8*/ 	.word	0x000003d0
        /*0ddc*/ 	.short	0x010a
        /*0dde*/ 	.byte	0x09
	.zero		1


	//   ....[207]....
        /*0de0*/ 	.word	0x00005310
        /*0de4*/ 	.word	0x000000ff
        /*0de8*/ 	.word	0x00000000
        /*0dec*/ 	.short	0x010a
        /*0dee*/ 	.byte	0x07
	.zero		1


	//   ....[208]....
        /*0df0*/ 	.word	0x00005440
        /*0df4*/ 	.word	0x000000ff
        /*0df8*/ 	.word	0x00000000
        /*0dfc*/ 	.short	0x010a
        /*0dfe*/ 	.byte	0x04
	.zero		1


	//   ....[209]....
        /*0e00*/ 	.word	0x000055f0
        /*0e04*/ 	.word	0x000000ff
        /*0e08*/ 	.word	0x00000000
        /*0e0c*/ 	.short	0x010a
        /*0e0e*/ 	.byte	0x05
	.zero		1


	//   ....[210]....
        /*0e10*/ 	.word	0x00005680
        /*0e14*/ 	.word	0x000000ff
        /*0e18*/ 	.word	0x00000000
        /*0e1c*/ 	.short	0x010a
        /*0e1e*/ 	.byte	0x05
	.zero		1


	//   ....[211]....
        /*0e20*/ 	.word	0x00005710
        /*0e24*/ 	.word	0x000000ff
        /*0e28*/ 	.word	0x00000000
        /*0e2c*/ 	.short	0x010a
        /*0e2e*/ 	.byte	0x05
	.zero		1


	//   ....[212]....
        /*0e30*/ 	.word	0x000057a0
        /*0e34*/ 	.word	0x000000ff
        /*0e38*/ 	.word	0x00000000
        /*0e3c*/ 	.short	0x010a
        /*0e3e*/ 	.byte	0x07
	.zero		1


	//   ....[213]....
        /*0e40*/ 	.word	0x00005bd0
        /*0e44*/ 	.word	0x00000000
        /*0e48*/ 	.word	0x00000390
        /*0e4c*/ 	.short	0x010a
        /*0e4e*/ 	.byte	0xff
	.zero		1


	//   ....[214]....
        /*0e50*/ 	.word	0x00005c90
        /*0e54*/ 	.word	0x00000000
        /*0e58*/ 	.word	0x00000000
        /*0e5c*/ 	.short	0x0101
        /*0e5e*/ 	.byte	0xff
	.zero		1


	//   ....[215]....
        /*0e60*/ 	.word	0x00005fb0
        /*0e64*/ 	.word	0x000000ff
        /*0e68*/ 	.word	0x00000388
        /*0e6c*/ 	.short	0x010a
        /*0e6e*/ 	.byte	0x07
	.zero		1


	//   ....[216]....
        /*0e70*/ 	.word	0x000061d0
        /*0e74*/ 	.word	0x000000ff
        /*0e78*/ 	.word	0x00000368
        /*0e7c*/ 	.short	0x010a
        /*0e7e*/ 	.byte	0x0f
	.zero		1


	//   ....[217]....
        /*0e80*/ 	.word	0x000063d0
        /*0e84*/ 	.word	0x000000ff
        /*0e88*/ 	.word	0x00000350
        /*0e8c*/ 	.short	0x010b
        /*0e8e*/ 	.byte	0x0f
	.zero		1


	//   ....[218]....
        /*0e90*/ 	.word	0x00006420
        /*0e94*/ 	.word	0x000000ff
        /*0e98*/ 	.word	0x00000000
        /*0e9c*/ 	.short	0x0101
        /*0e9e*/ 	.byte	0x10
	.zero		1


	//   ....[219]....
        /*0ea0*/ 	.word	0x00006460
        /*0ea4*/ 	.word	0x000000ff
        /*0ea8*/ 	.word	0x00000368
        /*0eac*/ 	.short	0x010a
        /*0eae*/ 	.byte	0x0d
	.zero		1


	//   ....[220]....
        /*0eb0*/ 	.word	0x000066a0
        /*0eb4*/ 	.word	0x000000ff
        /*0eb8*/ 	.word	0x00000350
        /*0ebc*/ 	.short	0x010b
        /*0ebe*/ 	.byte	0x0d
	.zero		1


	//   ....[221]....
        /*0ec0*/ 	.word	0x00006710
        /*0ec4*/ 	.word	0x000000ff
        /*0ec8*/ 	.word	0x00000000
        /*0ecc*/ 	.short	0x0101
        /*0ece*/ 	.byte	0x0f
	.zero		1


	//   ....[222]....
        /*0ed0*/ 	.word	0x00006760
        /*0ed4*/ 	.word	0x000000ff
        /*0ed8*/ 	.word	0x00000000
        /*0edc*/ 	.short	0x010a
        /*0ede*/ 	.byte	0x04
	.zero		1


	//   ....[223]....
        /*0ee0*/ 	.word	0x000067f0
        /*0ee4*/ 	.word	0x000000ff
        /*0ee8*/ 	.word	0x00000000
        /*0eec*/ 	.short	0x010a
        /*0eee*/ 	.byte	0x04
	.zero		1


	//   ....[224]....
        /*0ef0*/ 	.word	0x00006890
        /*0ef4*/ 	.word	0x00000000
        /*0ef8*/ 	.word	0x00000000
        /*0efc*/ 	.short	0x010a
        /*0efe*/ 	.byte	0xff
	.zero		1


	//   ....[225]....
        /*0f00*/ 	.word	0x00006c00
        /*0f04*/ 	.word	0x00000000
        /*0f08*/ 	.word	0x00000390
        /*0f0c*/ 	.short	0x010a
        /*0f0e*/ 	.byte	0xff
	.zero		1


	//   ....[226]....
        /*0f10*/ 	.word	0x00006d10
        /*0f14*/ 	.word	0x00000000
        /*0f18*/ 	.word	0x00000000
        /*0f1c*/ 	.short	0x0101
        /*0f1e*/ 	.byte	0xff
	.zero		1


	//   ....[227]....
        /*0f20*/ 	.word	0x00007720
        /*0f24*/ 	.word	0x00000002
        /*0f28*/ 	.word	0x00000350
        /*0f2c*/ 	.short	0x010a
        /*0f2e*/ 	.byte	0xff
	.zero		1


	//   ....[228]....
        /*0f30*/ 	.word	0x00007760
        /*0f34*/ 	.word	0x0000002c
        /*0f38*/ 	.word	0x000003b0
        /*0f3c*/ 	.short	0x010a
        /*0f3e*/ 	.byte	0xff
	.zero		1


	//   ....[229]....
        /*0f40*/ 	.word	0x00007850
        /*0f44*/ 	.word	0x00000002
        /*0f48*/ 	.word	0x00000350
        /*0f4c*/ 	.short	0x010a
        /*0f4e*/ 	.byte	0xff
	.zero		1


	//   ....[230]....
        /*0f50*/ 	.word	0x000079e0
        /*0f54*/ 	.word	0x0000002c
        /*0f58*/ 	.word	0x000003b0
        /*0f5c*/ 	.short	0x010a
        /*0f5e*/ 	.byte	0xff
	.zero		1


	//   ....[231]....
        /*0f60*/ 	.word	0x000081a0
        /*0f64*/ 	.word	0x00000000
        /*0f68*/ 	.word	0x00000000
        /*0f6c*/ 	.short	0x0101
        /*0f6e*/ 	.byte	0xff
	.zero		1


	//   ....[232]....
        /*0f70*/ 	.word	0x000081b0
        /*0f74*/ 	.word	0x00000002
        /*0f78*/ 	.word	0x00000350
        /*0f7c*/ 	.short	0x010a
        /*0f7e*/ 	.byte	0xff
	.zero		1


	//   ....[233]....
        /*0f80*/ 	.word	0x00008270
        /*0f84*/ 	.word	0x00000002
        /*0f88*/ 	.word	0x00000350
        /*0f8c*/ 	.short	0x010a
        /*0f8e*/ 	.byte	0xff
	.zero		1


	//   ....[234]....
        /*0f90*/ 	.word	0x000085a0
        /*0f94*/ 	.word	0x000000ff
        /*0f98*/ 	.word	0x00000000
        /*0f9c*/ 	.short	0x0101
        /*0f9e*/ 	.byte	0x05
	.zero		1


	//   ....[235]....
        /*0fa0*/ 	.word	0x00008b60
        /*0fa4*/ 	.word	0x00000000
        /*0fa8*/ 	.word	0x00000000
        /*0fac*/ 	.short	0x0101
        /*0fae*/ 	.byte	0xff
	.zero		1


	//   ....[236]....
        /*0fb0*/ 	.word	0x00008dd0
        /*0fb4*/ 	.word	0x000000ff
        /*0fb8*/ 	.word	0x00000000
        /*0fbc*/ 	.short	0x0101
        /*0fbe*/ 	.byte	0x04
	.zero		1


	//   ....[237]....
        /*0fc0*/ 	.word	0x00008df0
        /*0fc4*/ 	.word	0x00000002
        /*0fc8*/ 	.word	0x00000400
        /*0fcc*/ 	.short	0x010a
        /*0fce*/ 	.byte	0xff
	.zero		1


	//   ....[238]....
        /*0fd0*/ 	.word	0x00008e50
        /*0fd4*/ 	.word	0x00000002
        /*0fd8*/ 	.word	0x000001a8
        /*0fdc*/ 	.short	0x010a
        /*0fde*/ 	.byte	0xff
	.zero		1


	//   ....[239]....
        /*0fe0*/ 	.word	0x00008eb0
        /*0fe4*/ 	.word	0x00000002
        /*0fe8*/ 	.word	0x000001a8
        /*0fec*/ 	.short	0x010a
        /*0fee*/ 	.byte	0xff
	.zero		1


	//   ....[240]....
        /*0ff0*/ 	.word	0x00008f00
        /*0ff4*/ 	.word	0x00000002
        /*0ff8*/ 	.word	0x00000390
        /*0ffc*/ 	.short	0x010a
        /*0ffe*/ 	.byte	0xff
	.zero		1


	//   ....[241]....
        /*1000*/ 	.word	0x00008f60
        /*1004*/ 	.word	0x00000000
        /*1008*/ 	.word	0x00000000
        /*100c*/ 	.short	0x010a
        /*100e*/ 	.byte	0xff
	.zero		1


	//   ....[242]....
        /*1010*/ 	.word	0x00008fc0
        /*1014*/ 	.word	0x00000000
        /*1018*/ 	.word	0x00000000
        /*101c*/ 	.short	0x010a
        /*101e*/ 	.byte	0xff
	.zero		1


	//   ....[243]....
        /*1020*/ 	.word	0x00009020
        /*1024*/ 	.word	0x00000000
        /*1028*/ 	.word	0x00000000
        /*102c*/ 	.short	0x010a
        /*102e*/ 	.byte	0xff
	.zero		1


	//   ....[244]....
        /*1030*/ 	.word	0x00009080
        /*1034*/ 	.word	0x00000000
        /*1038*/ 	.word	0x00000000
        /*103c*/ 	.short	0x010a
        /*103e*/ 	.byte	0xff
	.zero		1


	//   ....[245]....
        /*1040*/ 	.word	0x000090e0
        /*1044*/ 	.word	0x00000000
        /*1048*/ 	.word	0x00000000
        /*104c*/ 	.short	0x010a
        /*104e*/ 	.byte	0xff
	.zero		1


	//   ....[246]....
        /*1050*/ 	.word	0x00009140
        /*1054*/ 	.word	0x00000000
        /*1058*/ 	.word	0x00000000
        /*105c*/ 	.short	0x010a
        /*105e*/ 	.byte	0xff
	.zero		1


	//   ....[247]....
        /*1060*/ 	.word	0x000091a0
        /*1064*/ 	.word	0x00000000
        /*1068*/ 	.word	0x00000000
        /*106c*/ 	.short	0x010a
        /*106e*/ 	.byte	0xff
	.zero		1


	//   ....[248]....
        /*1070*/ 	.word	0x00009200
        /*1074*/ 	.word	0x00000000
        /*1078*/ 	.word	0x00000000
        /*107c*/ 	.short	0x010a
        /*107e*/ 	.byte	0xff
	.zero		1


	//   ....[249]....
        /*1080*/ 	.word	0x00009260
        /*1084*/ 	.word	0x00000000
        /*1088*/ 	.word	0x00000000
        /*108c*/ 	.short	0x010a
        /*108e*/ 	.byte	0xff
	.zero		1


	//   ....[250]....
        /*1090*/ 	.word	0x000092c0
        /*1094*/ 	.word	0x00000000
        /*1098*/ 	.word	0x00000000
        /*109c*/ 	.short	0x010a
        /*109e*/ 	.byte	0xff
	.zero		1


	//   ....[251]....
        /*10a0*/ 	.word	0x00009320
        /*10a4*/ 	.word	0x00000000
        /*10a8*/ 	.word	0x00000000
        /*10ac*/ 	.short	0x010a
        /*10ae*/ 	.byte	0xff
	.zero		1


	//   ....[252]....
        /*10b0*/ 	.word	0x00009380
        /*10b4*/ 	.word	0x00000000
        /*10b8*/ 	.word	0x00000000
        /*10bc*/ 	.short	0x010a
        /*10be*/ 	.byte	0xff
	.zero		1


	//   ....[253]....
        /*10c0*/ 	.word	0x000093e0
        /*10c4*/ 	.word	0x00000000
        /*10c8*/ 	.word	0x00000000
        /*10cc*/ 	.short	0x010a
        /*10ce*/ 	.byte	0xff
	.zero		1


	//   ....[254]....
        /*10d0*/ 	.word	0x00009440
        /*10d4*/ 	.word	0x00000000
        /*10d8*/ 	.word	0x00000000
        /*10dc*/ 	.short	0x010a
        /*10de*/ 	.byte	0xff
	.zero		1


	//   ....[255]....
        /*10e0*/ 	.word	0x000094a0
        /*10e4*/ 	.word	0x00000000
        /*10e8*/ 	.word	0x00000000
        /*10ec*/ 	.short	0x010a
        /*10ee*/ 	.byte	0xff
	.zero		1


	//   ....[0]....
        /*10f0*/ 	.word	0x00009500
        /*10f4*/ 	.word	0x00000000
        /*10f8*/ 	.word	0x00000000
        /*10fc*/ 	.short	0x010a
        /*10fe*/ 	.byte	0xff
	.zero		1


	//   ....[1]....
        /*1100*/ 	.word	0x00009560
        /*1104*/ 	.word	0x00000000
        /*1108*/ 	.word	0x00000000
        /*110c*/ 	.short	0x010a
        /*110e*/ 	.byte	0xff
	.zero		1


	//   ....[2]....
        /*1110*/ 	.word	0x000095c0
        /*1114*/ 	.word	0x00000000
        /*1118*/ 	.word	0x00000000
        /*111c*/ 	.short	0x010a
        /*111e*/ 	.byte	0xff
	.zero		1


	//   ....[3]....
        /*1120*/ 	.word	0x00009620
        /*1124*/ 	.word	0x00000000
        /*1128*/ 	.word	0x00000000
        /*112c*/ 	.short	0x010a
        /*112e*/ 	.byte	0xff
	.zero		1


	//   ....[4]....
        /*1130*/ 	.word	0x00009680
        /*1134*/ 	.word	0x00000000
        /*1138*/ 	.word	0x00000000
        /*113c*/ 	.short	0x010a
        /*113e*/ 	.byte	0xff
	.zero		1


	//   ....[5]....
        /*1140*/ 	.word	0x000096e0
        /*1144*/ 	.word	0x00000000
        /*1148*/ 	.word	0x00000000
        /*114c*/ 	.short	0x010a
        /*114e*/ 	.byte	0xff
	.zero		1


	//   ....[6]....
        /*1150*/ 	.word	0x00009740
        /*1154*/ 	.word	0x00000000
        /*1158*/ 	.word	0x00000000
        /*115c*/ 	.short	0x010a
        /*115e*/ 	.byte	0xff
	.zero		1


	//   ....[7]....
        /*1160*/ 	.word	0x000097a0
        /*1164*/ 	.word	0x00000000
        /*1168*/ 	.word	0x00000000
        /*116c*/ 	.short	0x010a
        /*116e*/ 	.byte	0xff
	.zero		1


	//   ....[8]....
        /*1170*/ 	.word	0x00009800
        /*1174*/ 	.word	0x00000000
        /*1178*/ 	.word	0x00000000
        /*117c*/ 	.short	0x010a
        /*117e*/ 	.byte	0xff
	.zero		1


	//   ....[9]....
        /*1180*/ 	.word	0x00009860
        /*1184*/ 	.word	0x00000000
        /*1188*/ 	.word	0x00000000
        /*118c*/ 	.short	0x010a
        /*118e*/ 	.byte	0xff
	.zero		1


	//   ....[10]....
        /*1190*/ 	.word	0x000098c0
        /*1194*/ 	.word	0x00000000
        /*1198*/ 	.word	0x00000000
        /*119c*/ 	.short	0x010a
        /*119e*/ 	.byte	0xff
	.zero		1


	//   ....[11]....
        /*11a0*/ 	.word	0x00009920
        /*11a4*/ 	.word	0x00000000
        /*11a8*/ 	.word	0x00000000
        /*11ac*/ 	.short	0x010a
        /*11ae*/ 	.byte	0xff
	.zero		1


	//   ....[12]....
        /*11b0*/ 	.word	0x00009980
        /*11b4*/ 	.word	0x00000000
        /*11b8*/ 	.word	0x00000000
        /*11bc*/ 	.short	0x010a
        /*11be*/ 	.byte	0xff
	.zero		1


	//   ....[13]....
        /*11c0*/ 	.word	0x000099e0
        /*11c4*/ 	.word	0x00000000
        /*11c8*/ 	.word	0x00000000
        /*11cc*/ 	.short	0x010a
        /*11ce*/ 	.byte	0xff
	.zero		1


	//   ....[14]....
        /*11d0*/ 	.word	0x00009a40
        /*11d4*/ 	.word	0x00000000
        /*11d8*/ 	.word	0x00000000
        /*11dc*/ 	.short	0x010a
        /*11de*/ 	.byte	0xff
	.zero		1


	//   ....[15]....
        /*11e0*/ 	.word	0x00009aa0
        /*11e4*/ 	.word	0x00000000
        /*11e8*/ 	.word	0x00000000
        /*11ec*/ 	.short	0x010a
        /*11ee*/ 	.byte	0xff
	.zero		1


	//   ....[16]....
        /*11f0*/ 	.word	0x00009b00
        /*11f4*/ 	.word	0x00000000
        /*11f8*/ 	.word	0x00000000
        /*11fc*/ 	.short	0x010a
        /*11fe*/ 	.byte	0xff
	.zero		1


	//   ....[17]....
        /*1200*/ 	.word	0x00009b60
        /*1204*/ 	.word	0x00000000
        /*1208*/ 	.word	0x00000000
        /*120c*/ 	.short	0x010a
        /*120e*/ 	.byte	0xff
	.zero		1


	//   ....[18]....
        /*1210*/ 	.word	0x00009bc0
        /*1214*/ 	.word	0x00000000
        /*1218*/ 	.word	0x00000000
        /*121c*/ 	.short	0x010a
        /*121e*/ 	.byte	0xff
	.zero		1


	//   ....[19]....
        /*1220*/ 	.word	0x00009c20
        /*1224*/ 	.word	0x00000000
        /*1228*/ 	.word	0x00000000
        /*122c*/ 	.short	0x010a
        /*122e*/ 	.byte	0xff
	.zero		1


	//   ....[20]....
        /*1230*/ 	.word	0x00009c80
        /*1234*/ 	.word	0x00000000
        /*1238*/ 	.word	0x00000000
        /*123c*/ 	.short	0x010a
        /*123e*/ 	.byte	0xff
	.zero		1


	//   ....[21]....
        /*1240*/ 	.word	0x00009ce0
        /*1244*/ 	.word	0x00000000
        /*1248*/ 	.word	0x00000000
        /*124c*/ 	.short	0x010a
        /*124e*/ 	.byte	0xff
	.zero		1


	//   ....[22]....
        /*1250*/ 	.word	0x00009d40
        /*1254*/ 	.word	0x00000000
        /*1258*/ 	.word	0x00000000
        /*125c*/ 	.short	0x010a
        /*125e*/ 	.byte	0xff
	.zero		1


	//   ....[23]....
        /*1260*/ 	.word	0x00009da0
        /*1264*/ 	.word	0x00000000
        /*1268*/ 	.word	0x00000000
        /*126c*/ 	.short	0x010a
        /*126e*/ 	.byte	0xff
	.zero		1


	//   ....[24]....
        /*1270*/ 	.word	0x00009e00
        /*1274*/ 	.word	0x00000000
        /*1278*/ 	.word	0x00000000
        /*127c*/ 	.short	0x010a
        /*127e*/ 	.byte	0xff
	.zero		1


	//   ....[25]....
        /*1280*/ 	.word	0x00009e60
        /*1284*/ 	.word	0x00000000
        /*1288*/ 	.word	0x00000000
        /*128c*/ 	.short	0x010a
        /*128e*/ 	.byte	0xff
	.zero		1


	//   ....[26]....
        /*1290*/ 	.word	0x00009ec0
        /*1294*/ 	.word	0x00000000
        /*1298*/ 	.word	0x00000000
        /*129c*/ 	.short	0x010a
        /*129e*/ 	.byte	0xff
	.zero		1


	//   ....[27]....
        /*12a0*/ 	.word	0x00009f20
        /*12a4*/ 	.word	0x00000000
        /*12a8*/ 	.word	0x00000000
        /*12ac*/ 	.short	0x010a
        /*12ae*/ 	.byte	0xff
	.zero		1


	//   ....[28]....
        /*12b0*/ 	.word	0x00009f80
        /*12b4*/ 	.word	0x00000000
        /*12b8*/ 	.word	0x00000000
        /*12bc*/ 	.short	0x010a
        /*12be*/ 	.byte	0xff
	.zero		1


	//   ....[29]....
        /*12c0*/ 	.word	0x00009fe0
        /*12c4*/ 	.word	0x00000000
        /*12c8*/ 	.word	0x00000000
        /*12cc*/ 	.short	0x010a
        /*12ce*/ 	.byte	0xff
	.zero		1


	//   ....[30]....
        /*12d0*/ 	.word	0x0000a040
        /*12d4*/ 	.word	0x00000000
        /*12d8*/ 	.word	0x00000000
        /*12dc*/ 	.short	0x010a
        /*12de*/ 	.byte	0xff
	.zero		1


	//   ....[31]....
        /*12e0*/ 	.word	0x0000a0a0
        /*12e4*/ 	.word	0x00000000
        /*12e8*/ 	.word	0x00000000
        /*12ec*/ 	.short	0x010a
        /*12ee*/ 	.byte	0xff
	.zero		1


	//   ....[32]....
        /*12f0*/ 	.word	0x0000a100
        /*12f4*/ 	.word	0x00000000
        /*12f8*/ 	.word	0x00000000
        /*12fc*/ 	.short	0x010a
        /*12fe*/ 	.byte	0xff
	.zero		1


	//   ....[33]....
        /*1300*/ 	.word	0x0000a160
        /*1304*/ 	.word	0x00000000
        /*1308*/ 	.word	0x00000000
        /*130c*/ 	.short	0x010a
        /*130e*/ 	.byte	0xff
	.zero		1


	//   ....[34]....
        /*1310*/ 	.word	0x0000a1c0
        /*1314*/ 	.word	0x00000000
        /*1318*/ 	.word	0x00000000
        /*131c*/ 	.short	0x010a
        /*131e*/ 	.byte	0xff
	.zero		1


	//   ....[35]....
        /*1320*/ 	.word	0x0000a220
        /*1324*/ 	.word	0x00000000
        /*1328*/ 	.word	0x00000000
        /*132c*/ 	.short	0x010a
        /*132e*/ 	.byte	0xff
	.zero		1


	//   ....[36]....
        /*1330*/ 	.word	0x0000a280
        /*1334*/ 	.word	0x00000000
        /*1338*/ 	.word	0x00000000
        /*133c*/ 	.short	0x010a
        /*133e*/ 	.byte	0xff
	.zero		1


	//   ....[37]....
        /*1340*/ 	.word	0x0000a2d0
        /*1344*/ 	.word	0x00000000
        /*1348*/ 	.word	0x000003f0
        /*134c*/ 	.short	0x010a
        /*134e*/ 	.byte	0xff
	.zero		1


	//   ....[38]....
        /*1350*/ 	.word	0x0000a330
        /*1354*/ 	.word	0x00000000
        /*1358*/ 	.word	0x000003a0
        /*135c*/ 	.short	0x010a
        /*135e*/ 	.byte	0xff
	.zero		1


	//   ....[39]....
        /*1360*/ 	.word	0x0000a380
        /*1364*/ 	.word	0x00000000
        /*1368*/ 	.word	0x00000390
        /*136c*/ 	.short	0x010a
        /*136e*/ 	.byte	0xff
	.zero		1


	//   ....[40]....
        /*1370*/ 	.word	0x0000a3e0
        /*1374*/ 	.word	0x00000000
        /*1378*/ 	.word	0x000003a0
        /*137c*/ 	.short	0x010a
        /*137e*/ 	.byte	0xff
	.zero		1


	//   ....[41]....
        /*1380*/ 	.word	0x0000a430
        /*1384*/ 	.word	0x00000000
        /*1388*/ 	.word	0x00000390
        /*138c*/ 	.short	0x010a
        /*138e*/ 	.byte	0xff
	.zero		1


	//   ....[42]....
        /*1390*/ 	.word	0x0000a490
        /*1394*/ 	.word	0x00000002
        /*1398*/ 	.word	0x000003d0
        /*139c*/ 	.short	0x010a
        /*139e*/ 	.byte	0xff
	.zero		1


	//   ....[43]....
        /*13a0*/ 	.word	0x0000a4f0
        /*13a4*/ 	.word	0x00000000
        /*13a8*/ 	.word	0x00000000
        /*13ac*/ 	.short	0x010a
        /*13ae*/ 	.byte	0xff
	.zero		1


	//   ....[44]....
        /*13b0*/ 	.word	0x0000a550
        /*13b4*/ 	.word	0x00000000
        /*13b8*/ 	.word	0x00000000
        /*13bc*/ 	.short	0x010a
        /*13be*/ 	.byte	0xff
	.zero		1


	//   ....[45]....
        /*13c0*/ 	.word	0x0000a5b0
        /*13c4*/ 	.word	0x00000000
        /*13c8*/ 	.word	0x00000000
        /*13cc*/ 	.short	0x010a
        /*13ce*/ 	.byte	0xff
	.zero		1


	//   ....[46]....
        /*13d0*/ 	.word	0x0000a610
        /*13d4*/ 	.word	0x00000000
        /*13d8*/ 	.word	0x00000000
        /*13dc*/ 	.short	0x010a
        /*13de*/ 	.byte	0xff
	.zero		1


	//   ....[47]....
        /*13e0*/ 	.word	0x0000a670
        /*13e4*/ 	.word	0x00000000
        /*13e8*/ 	.word	0x00000000
        /*13ec*/ 	.short	0x010a
        /*13ee*/ 	.byte	0xff
	.zero		1


	//   ....[48]....
        /*13f0*/ 	.word	0x0000a6c0
        /*13f4*/ 	.word	0x00000000
        /*13f8*/ 	.word	0x00000390
        /*13fc*/ 	.short	0x010a
        /*13fe*/ 	.byte	0xff
	.zero		1


	//   ....[49]....
        /*1400*/ 	.word	0x0000a720
        /*1404*/ 	.word	0x00000000
        /*1408*/ 	.word	0x00000388
        /*140c*/ 	.short	0x010a
        /*140e*/ 	.byte	0xff
	.zero		1


	//   ....[50]....
        /*1410*/ 	.word	0x0000a780
        /*1414*/ 	.word	0x00000000
        /*1418*/ 	.word	0x00000368
        /*141c*/ 	.short	0x010a
        /*141e*/ 	.byte	0xff
	.zero		1


	//   ....[51]....
        /*1420*/ 	.word	0x0000a7e0
        /*1424*/ 	.word	0x00000000
        /*1428*/ 	.word	0x00000368
        /*142c*/ 	.short	0x010a
        /*142e*/ 	.byte	0xff
	.zero		1


	//   ....[52]....
        /*1430*/ 	.word	0x0000a840
        /*1434*/ 	.word	0x00000000
        /*1438*/ 	.word	0x00000000
        /*143c*/ 	.short	0x010a
        /*143e*/ 	.byte	0xff
	.zero		1


	//   ....[53]....
        /*1440*/ 	.word	0x0000a8a0
        /*1444*/ 	.word	0x00000000
        /*1448*/ 	.word	0x00000000
        /*144c*/ 	.short	0x010a
        /*144e*/ 	.byte	0xff
	.zero		1


	//   ....[54]....
        /*1450*/ 	.word	0x0000a8f0
        /*1454*/ 	.word	0x00000000
        /*1458*/ 	.word	0x00000390
        /*145c*/ 	.short	0x010a
        /*145e*/ 	.byte	0xff
	.zero		1


	//   ....[55]....
        /*1460*/ 	.word	0x0000a940
        /*1464*/ 	.word	0x00000002
        /*1468*/ 	.word	0x00000350
        /*146c*/ 	.short	0x010a
        /*146e*/ 	.byte	0xff
	.zero		1


	//   ....[56]....
        /*1470*/ 	.word	0x0000a990
        /*1474*/ 	.word	0x0000002c
        /*1478*/ 	.word	0x000003b0
        /*147c*/ 	.short	0x010a
        /*147e*/ 	.byte	0xff
	.zero		1


	//   ....[57]....
        /*1480*/ 	.word	0x0000a9e0
        /*1484*/ 	.word	0x00000002
        /*1488*/ 	.word	0x00000350
        /*148c*/ 	.short	0x010a
        /*148e*/ 	.byte	0xff
	.zero		1


	//----- nvinfo : EIATTR_NUM_MBARRIERS
	.align		4
.L_47:
        /*1490*/ 	.byte	0x03, 0x38
        /*1492*/ 	.short	0x0082


	//----- nvinfo : EIATTR_EXIT_INSTR_OFFSETS
	.align		4
        /*1494*/ 	.byte	0x04, 0x1c
        /*1496*/ 	.short	(.L_49 - .L_48)


	//   ....[0]....
.L_48:
        /*1498*/ 	.word	0x000046a0


	//   ....[1]....
        /*149c*/ 	.word	0x00004b90


	//   ....[2]....
        /*14a0*/ 	.word	0x00004bf0


	//   ....[3]....
        /*14a4*/ 	.word	0x00005a00


	//   ....[4]....
        /*14a8*/ 	.word	0x000068c0


	//   ....[5]....
        /*14ac*/ 	.word	0x00006900


	//   ....[6]....
        /*14b0*/ 	.word	0x00008cc0


	//   ....[7]....
        /*14b4*/ 	.word	0x00008d40


	//   ....[8]....
        /*14b8*/ 	.word	0x00008d70


	//   ....[9]....
        /*14bc*/ 	.word	0x00008de0


	//----- nvinfo : EIATTR_MAX_THREADS
	.align		4
.L_49:
        /*14c0*/ 	.byte	0x04, 0x05
        /*14c2*/ 	.short	(.L_51 - .L_50)
.L_50:
        /*14c4*/ 	.word	0x00000100
        /*14c8*/ 	.word	0x00000001
        /*14cc*/ 	.word	0x00000001


	//----- nvinfo : EIATTR_CRS_STACK_SIZE
	.align		4
.L_51:
        /*14d0*/ 	.byte	0x04, 0x1e
        /*14d2*/ 	.short	(.L_53 - .L_52)
.L_52:
        /*14d4*/ 	.word	0x00000000


	//----- nvinfo : EIATTR_CBANK_PARAM_SIZE
	.align		4
.L_53:
        /*14d8*/ 	.byte	0x03, 0x19
        /*14da*/ 	.short	0x0800


	//----- nvinfo : EIATTR_PARAM_CBANK
	.align		4
        /*14dc*/ 	.byte	0x04, 0x0a
        /*14de*/ 	.short	(.L_55 - .L_54)
	.align		4
.L_54:
        /*14e0*/ 	.word	index@(.nv.constant0._ZN7cutlass13device_kernelINS_4gemm6kernel13GemmUniversalIN4cute5tupleIJiiiiEEENS1_10collective13CollectiveMmaINS1_35MainloopSm100TmaUmmaWarpSpecializedILi53ELi2ELi4ENS5_IJNS4_1CILi1EEESB_SB_EEEEENS5_IJNSA_ILi64EEESE_NSA_ILi16EEEEEENS_6half_tENS5_IJlSB_lEEESH_SI_NS4_8TiledMMAINS4_8MMA_AtomIJNS4_20SM100_MMA_F16BF16_SSISH_SH_fLi64ELi64ELNS4_4UMMA5MajorE0ELSN_0ELNSM_7ScaleInE0ELSO_0EEEEEENS4_6LayoutISC_NS5_IJNSA_ILi0EEESS_SS_EEEEENS5_IJNS4_10UnderscoreESV_SV_EEEEENS4_13SM90_TMA_LOADENS4_14ComposedLayoutINS4_7SwizzleILi1ELi4ELi3EEENS4_18smem_ptr_flag_bitsILi16EEENSR_INS5_IJNSA_ILi8EEESF_EEENS5_IJSF_SB_EEEEEEEvNS4_8identityESY_S18_vS19_EENS_8epilogue10collective18CollectiveEpilogueINS1B_23Sm100TmaWarpSpecializedILi3ELi2ELi16ELb1ELb0EEEJSG_NS5_IJNSR_ISE_SB_EENSR_INSA_ILi32EEESB_EEEEESH_SI_SH_SI_NS1B_6fusion15FusionCallbacksIS1F_NS1K_17LinearCombinationISH_fSH_fLNS_15FloatRoundStyleE2EEESG_S1J_JEEENS4_5SM1004TMEM4LOAD26SM100_TMEM_LOAD_16dp256b4xESY_NSZ_INS10_ILi2ELi4ELi3EEES13_NSR_INS5_IJS14_S1H_EEENS5_IJS1H_SB_EEEEEEENS4_17SM75_U32x4_LDSM_NENS4_14SM90_TMA_STOREES1Y_NS4_17SM90_U32x4_STSM_NENS4_39AutoVectorizingCopyWithAssumedAlignmentILi128EEEEEEvvEEEEvNT_6ParamsE)
        /*14e4*/ 	.short	0x0380
        /*14e6*/ 	.short	0x0800


	//----- nvinfo : EIATTR_SW_WAR
	.align		4
.L_55:
        /*14e8*/ 	.byte	0x04, 0x36
        /*14ea*/ 	.short	(.L_57 - .L_56)
.L_56:
        /*14ec*/ 	.word	0x00000008
.L_57:


//--------------------- .nv.callgraph             --------------------------
	.section	.nv.callgraph,"",@"SHT_CUDA_CALLGRAPH"
	.align	4
	.sectionentsize	8
	.align		4
        /*0000*/ 	.word	0x00000000
	.align		4
        /*0004*/ 	.word	0xffffffff
	.align		4
        /*0008*/ 	.word	index@(_ZN7cutlass13device_kernelINS_4gemm6kernel13GemmUniversalIN4cute5tupleIJiiiiEEENS1_10collective13CollectiveMmaINS1_35MainloopSm100TmaUmmaWarpSpecializedILi53ELi2ELi4ENS5_IJNS4_1CILi1EEESB_SB_EEEEENS5_IJNSA_ILi64EEESE_NSA_ILi16EEEEEENS_6half_tENS5_IJlSB_lEEESH_SI_NS4_8TiledMMAINS4_8MMA_AtomIJNS4_20SM100_MMA_F16BF16_SSISH_SH_fLi64ELi64ELNS4_4UMMA5MajorE0ELSN_0ELNSM_7ScaleInE0ELSO_0EEEEEENS4_6LayoutISC_NS5_IJNSA_ILi0EEESS_SS_EEEEENS5_IJNS4_10UnderscoreESV_SV_EEEEENS4_13SM90_TMA_LOADENS4_14ComposedLayoutINS4_7SwizzleILi1ELi4ELi3EEENS4_18smem_ptr_flag_bitsILi16EEENSR_INS5_IJNSA_ILi8EEESF_EEENS5_IJSF_SB_EEEEEEEvNS4_8identityESY_S18_vS19_EENS_8epilogue10collective18CollectiveEpilogueINS1B_23Sm100TmaWarpSpecializedILi3ELi2ELi16ELb1ELb0EEEJSG_NS5_IJNSR_ISE_SB_EENSR_INSA_ILi32EEESB_EEEEESH_SI_SH_SI_NS1B_6fusion15FusionCallbacksIS1F_NS1K_17LinearCombinationISH_fSH_fLNS_15FloatRoundStyleE2EEESG_S1J_JEEENS4_5SM1004TMEM4LOAD26SM100_TMEM_LOAD_16dp256b4xESY_NSZ_INS10_ILi2ELi4ELi3EEES13_NSR_INS5_IJS14_S1H_EEENS5_IJS1H_SB_EEEEEEENS4_17SM75_U32x4_LDSM_NENS4_14SM90_TMA_STOREES1Y_NS4_17SM90_U32x4_STSM_NENS4_39AutoVectorizingCopyWithAssumedAlignmentILi128EEEEEEvvEEEEvNT_6ParamsE)
	.align		4
        /*000c*/ 	.word	index@(__assertfail)
	.align		4
        /*0010*/ 	.word	0x00000000
	.align		4
        /*0014*/ 	.word	0xfffffffe
	.align		4
        /*0018*/ 	.word	0x00000000
	.align		4
        /*001c*/ 	.word	0xfffffffd
	.align		4
        /*0020*/ 	.word	0x00000000
	.align		4
        /*0024*/ 	.word	0xfffffffc


//--------------------- .nv.constant4             --------------------------
	.section	.nv.constant4,"a",@progbits
	.align	8
	.align		8
.nv.constant4:
        /*0000*/ 	.dword	__assertfail
	.align		8
        /*0008*/ 	.dword	__unnamed_1
	.align		8
        /*0010*/ 	.dword	__unnamed_2
	.align		8
        /*0018*/ 	.dword	_ZN39_INTERNAL_5a4093d9_4_k_cu_9f8a4608_59274cuda3std3__45__cpo5beginE
	.align		8
        /*0020*/ 	.dword	_ZN39_INTERNAL_5a4093d9_4_k_cu_9f8a4608_59274cuda3std3__45__cpo3endE
	.align		8
        /*0028*/ 	.dword	_ZN39_INTERNAL_5a4093d9_4_k_cu_9f8a4608_59274cuda3std3__45__cpo6cbeginE
	.align		8
        /*0030*/ 	.dword	_ZN39_INTERNAL_5a4093d9_4_k_cu_9f8a4608_59274cuda3std3__45__cpo4cendE
	.align		8
        /*0038*/ 	.dword	_ZN39_INTERNAL_5a4093d9_4_k_cu_9f8a4608_59274cuda3std3__441_GLOBAL__N__5a4093d9_4_k_cu_9f8a4608_59276ignoreE
	.align		8
        /*0040*/ 	.dword	_ZN39_INTERNAL_5a4093d9_4_k_cu_9f8a4608_59274cuda3std3__419piecewise_constructE
	.align		8
        /*0048*/ 	.dword	_ZN39_INTERNAL_5a4093d9_4_k_cu_9f8a4608_59274cuda3std3__48in_placeE
	.align		8
        /*0050*/ 	.dword	_ZN39_INTERNAL_5a4093d9_4_k_cu_9f8a4608_59274cuda3std6ranges3__45__cpo4swapE
	.align		8
        /*0058*/ 	.dword	_ZN39_INTERNAL_5a4093d9_4_k_cu_9f8a4608_59274cuda3std6ranges3__45__cpo9iter_moveE
	.align		8
        /*0060*/ 	.dword	_ZN39_INTERNAL_5a4093d9_4_k_cu_9f8a4608_59274cute7productE
	.align		8
        /*0068*/ 	.dword	_ZN39_INTERNAL_5a4093d9_4_k_cu_9f8a4608_59274cute1_E
	.align		8
        /*0070*/ 	.dword	$str$25
	.align		8
        /*0078*/ 	.dword	$str$26
	.align		8
        /*0080*/ 	.dword	$str$27
	.align		8
        /*0088*/ 	.dword	$str$28


//--------------------- .text._ZN7cutlass13device_kernelINS_4gemm6kernel13GemmUniversalIN4cute5tupleIJiiiiEEENS1_10collective13CollectiveMmaINS1_35MainloopSm100TmaUmmaWarpSpecializedILi53ELi2ELi4ENS5_IJNS4_1CILi1EEESB_SB_EEEEENS5_IJNSA_ILi64EEESE_NSA_ILi16EEEEEENS_6half_tENS5_IJlSB_lEEESH_SI_NS4_8TiledMMAINS4_8MMA_AtomIJNS4_20SM100_MMA_F16BF16_SSISH_SH_fLi64ELi64ELNS4_4UMMA5MajorE0ELSN_0ELNSM_7ScaleInE0ELSO_0EEEEEENS4_6LayoutISC_NS5_IJNSA_ILi0EEESS_SS_EEEEENS5_IJNS4_10UnderscoreESV_SV_EEEEENS4_13SM90_TMA_LOADENS4_14ComposedLayoutINS4_7SwizzleILi1ELi4ELi3EEENS4_18smem_ptr_flag_bitsILi16EEENSR_INS5_IJNSA_ILi8EEESF_EEENS5_IJSF_SB_EEEEEEEvNS4_8identityESY_S18_vS19_EENS_8epilogue10collective18CollectiveEpilogueINS1B_23Sm100TmaWarpSpecializedILi3ELi2ELi16ELb1ELb0EEEJSG_NS5_IJNSR_ISE_SB_EENSR_INSA_ILi32EEESB_EEEEESH_SI_SH_SI_NS1B_6fusion15FusionCallbacksIS1F_NS1K_17LinearCombinationISH_fSH_fLNS_15FloatRoundStyleE2EEESG_S1J_JEEENS4_5SM1004TMEM4LOAD26SM100_TMEM_LOAD_16dp256b4xESY_NSZ_INS10_ILi2ELi4ELi3EEES13_NSR_INS5_IJS14_S1H_EEENS5_IJS1H_SB_EEEEEEENS4_17SM75_U32x4_LDSM_NENS4_14SM90_TMA_STOREES1Y_NS4_17SM90_U32x4_STSM_NENS4_39AutoVectorizingCopyWithAssumedAlignmentILi128EEEEEEvvEEEEvNT_6ParamsE --------------------------
	.section	.text._ZN7cutlass13device_kernelINS_4gemm6kernel13GemmUniversalIN4cute5tupleIJiiiiEEENS1_10collective13CollectiveMmaINS1_35MainloopSm100TmaUmmaWarpSpecializedILi53ELi2ELi4ENS5_IJNS4_1CILi1EEESB_SB_EEEEENS5_IJNSA_ILi64EEESE_NSA_ILi16EEEEEENS_6half_tENS5_IJlSB_lEEESH_SI_NS4_8TiledMMAINS4_8MMA_AtomIJNS4_20SM100_MMA_F16BF16_SSISH_SH_fLi64ELi64ELNS4_4UMMA5MajorE0ELSN_0ELNSM_7ScaleInE0ELSO_0EEEEEENS4_6LayoutISC_NS5_IJNSA_ILi0EEESS_SS_EEEEENS5_IJNS4_10UnderscoreESV_SV_EEEEENS4_13SM90_TMA_LOADENS4_14ComposedLayoutINS4_7SwizzleILi1ELi4ELi3EEENS4_18smem_ptr_flag_bitsILi16EEENSR_INS5_IJNSA_ILi8EEESF_EEENS5_IJSF_SB_EEEEEEEvNS4_8identityESY_S18_vS19_EENS_8epilogue10collective18CollectiveEpilogueINS1B_23Sm100TmaWarpSpecializedILi3ELi2ELi16ELb1ELb0EEEJSG_NS5_IJNSR_ISE_SB_EENSR_INSA_ILi32EEESB_EEEEESH_SI_SH_SI_NS1B_6fusion15FusionCallbacksIS1F_NS1K_17LinearCombinationISH_fSH_fLNS_15FloatRoundStyleE2EEESG_S1J_JEEENS4_5SM1004TMEM4LOAD26SM100_TMEM_LOAD_16dp256b4xESY_NSZ_INS10_ILi2ELi4ELi3EEES13_NSR_INS5_IJS14_S1H_EEENS5_IJS1H_SB_EEEEEEENS4_17SM75_U32x4_LDSM_NENS4_14SM90_TMA_STOREES1Y_NS4_17SM90_U32x4_STSM_NENS4_39AutoVectorizingCopyWithAssumedAlignmentILi128EEEEEEvvEEEEvNT_6ParamsE,"ax",@progbits
	.align	128
.text._ZN7cutlass13device_kernelINS_4gemm6kernel13GemmUniversalIN4cute5tupleIJiiiiEEENS1_10collective13CollectiveMmaINS1_35MainloopSm100TmaUmmaWarpSpecializedILi53ELi2ELi4ENS5_IJNS4_1CILi1EEESB_SB_EEEEENS5_IJNSA_ILi64EEESE_NSA_ILi16EEEEEENS_6half_tENS5_IJlSB_lEEESH_SI_NS4_8TiledMMAINS4_8MMA_AtomIJNS4_20SM100_MMA_F16BF16_SSISH_SH_fLi64ELi64ELNS4_4UMMA5MajorE0ELSN_0ELNSM_7ScaleInE0ELSO_0EEEEEENS4_6LayoutISC_NS5_IJNSA_ILi0EEESS_SS_EEEEENS5_IJNS4_10UnderscoreESV_SV_EEEEENS4_13SM90_TMA_LOADENS4_14ComposedLayoutINS4_7SwizzleILi1ELi4ELi3EEENS4_18smem_ptr_flag_bitsILi16EEENSR_INS5_IJNSA_ILi8EEESF_EEENS5_IJSF_SB_EEEEEEEvNS4_8identityESY_S18_vS19_EENS_8epilogue10collective18CollectiveEpilogueINS1B_23Sm100TmaWarpSpecializedILi3ELi2ELi16ELb1ELb0EEEJSG_NS5_IJNSR_ISE_SB_EENSR_INSA_ILi32EEESB_EEEEESH_SI_SH_SI_NS1B_6fusion15FusionCallbacksIS1F_NS1K_17LinearCombinationISH_fSH_fLNS_15FloatRoundStyleE2EEESG_S1J_JEEENS4_5SM1004TMEM4LOAD26SM100_TMEM_LOAD_16dp256b4xESY_NSZ_INS10_ILi2ELi4ELi3EEES13_NSR_INS5_IJS14_S1H_EEENS5_IJS1H_SB_EEEEEEENS4_17SM75_U32x4_LDSM_NENS4_14SM90_TMA_STOREES1Y_NS4_17SM90_U32x4_STSM_NENS4_39AutoVectorizingCopyWithAssumedAlignmentILi128EEEEEEvvEEEEvNT_6ParamsE:
        .type           _ZN7cutlass13device_kernelINS_4gemm6kernel13GemmUniversalIN4cute5tupleIJiiiiEEENS1_10collective13CollectiveMmaINS1_35MainloopSm100TmaUmmaWarpSpecializedILi53ELi2ELi4ENS5_IJNS4_1CILi1EEESB_SB_EEEEENS5_IJNSA_ILi64EEESE_NSA_ILi16EEEEEENS_6half_tENS5_IJlSB_lEEESH_SI_NS4_8TiledMMAINS4_8MMA_AtomIJNS4_20SM100_MMA_F16BF16_SSISH_SH_fLi64ELi64ELNS4_4UMMA5MajorE0ELSN_0ELNSM_7ScaleInE0ELSO_0EEEEEENS4_6LayoutISC_NS5_IJNSA_ILi0EEESS_SS_EEEEENS5_IJNS4_10UnderscoreESV_SV_EEEEENS4_13SM90_TMA_LOADENS4_14ComposedLayoutINS4_7SwizzleILi1ELi4ELi3EEENS4_18smem_ptr_flag_bitsILi16EEENSR_INS5_IJNSA_ILi8EEESF_EEENS5_IJSF_SB_EEEEEEEvNS4_8identityESY_S18_vS19_EENS_8epilogue10collective18CollectiveEpilogueINS1B_23Sm100TmaWarpSpecializedILi3ELi2ELi16ELb1ELb0EEEJSG_NS5_IJNSR_ISE_SB_EENSR_INSA_ILi32EEESB_EEEEESH_SI_SH_SI_NS1B_6fusion15FusionCallbacksIS1F_NS1K_17LinearCombinationISH_fSH_fLNS_15FloatRoundStyleE2EEESG_S1J_JEEENS4_5SM1004TMEM4LOAD26SM100_TMEM_LOAD_16dp256b4xESY_NSZ_INS10_ILi2ELi4ELi3EEES13_NSR_INS5_IJS14_S1H_EEENS5_IJS1H_SB_EEEEEEENS4_17SM75_U32x4_LDSM_NENS4_14SM90_TMA_STOREES1Y_NS4_17SM90_U32x4_STSM_NENS4_39AutoVectorizingCopyWithAssumedAlignmentILi128EEEEEEvvEEEEvNT_6ParamsE,@function
        .size           _ZN7cutlass13device_kernelINS_4gemm6kernel13GemmUniversalIN4cute5tupleIJiiiiEEENS1_10collective13CollectiveMmaINS1_35MainloopSm100TmaUmmaWarpSpecializedILi53ELi2ELi4ENS5_IJNS4_1CILi1EEESB_SB_EEEEENS5_IJNSA_ILi64EEESE_NSA_ILi16EEEEEENS_6half_tENS5_IJlSB_lEEESH_SI_NS4_8TiledMMAINS4_8MMA_AtomIJNS4_20SM100_MMA_F16BF16_SSISH_SH_fLi64ELi64ELNS4_4UMMA5MajorE0ELSN_0ELNSM_7ScaleInE0ELSO_0EEEEEENS4_6LayoutISC_NS5_IJNSA_ILi0EEESS_SS_EEEEENS5_IJNS4_10UnderscoreESV_SV_EEEEENS4_13SM90_TMA_LOADENS4_14ComposedLayoutINS4_7SwizzleILi1ELi4ELi3EEENS4_18smem_ptr_flag_bitsILi16EEENSR_INS5_IJNSA_ILi8EEESF_EEENS5_IJSF_SB_EEEEEEEvNS4_8identityESY_S18_vS19_EENS_8epilogue10collective18CollectiveEpilogueINS1B_23Sm100TmaWarpSpecializedILi3ELi2ELi16ELb1ELb0EEEJSG_NS5_IJNSR_ISE_SB_EENSR_INSA_ILi32EEESB_EEEEESH_SI_SH_SI_NS1B_6fusion15FusionCallbacksIS1F_NS1K_17LinearCombinationISH_fSH_fLNS_15FloatRoundStyleE2EEESG_S1J_JEEENS4_5SM1004TMEM4LOAD26SM100_TMEM_LOAD_16dp256b4xESY_NSZ_INS10_ILi2ELi4ELi3EEES13_NSR_INS5_IJS14_S1H_EEENS5_IJS1H_SB_EEEEEEENS4_17SM75_U32x4_LDSM_NENS4_14SM90_TMA_STOREES1Y_NS4_17SM90_U32x4_STSM_NENS4_39AutoVectorizingCopyWithAssumedAlignmentILi128EEEEEEvvEEEEvNT_6ParamsE,(.L_x_302 - _ZN7cutlass13device_kernelINS_4gemm6kernel13GemmUniversalIN4cute5tupleIJiiiiEEENS1_10collective13CollectiveMmaINS1_35MainloopSm100TmaUmmaWarpSpecializedILi53ELi2ELi4ENS5_IJNS4_1CILi1EEESB_SB_EEEEENS5_IJNSA_ILi64EEESE_NSA_ILi16EEEEEENS_6half_tENS5_IJlSB_lEEESH_SI_NS4_8TiledMMAINS4_8MMA_AtomIJNS4_20SM100_MMA_F16BF16_SSISH_SH_fLi64ELi64ELNS4_4UMMA5MajorE0ELSN_0ELNSM_7ScaleInE0ELSO_0EEEEEENS4_6LayoutISC_NS5_IJNSA_ILi0EEESS_SS_EEEEENS5_IJNS4_10UnderscoreESV_SV_EEEEENS4_13SM90_TMA_LOADENS4_14ComposedLayoutINS4_7SwizzleILi1ELi4ELi3EEENS4_18smem_ptr_flag_bitsILi16EEENSR_INS5_IJNSA_ILi8EEESF_EEENS5_IJSF_SB_EEEEEEEvNS4_8identityESY_S18_vS19_EENS_8epilogue10collective18CollectiveEpilogueINS1B_23Sm100TmaWarpSpecializedILi3ELi2ELi16ELb1ELb0EEEJSG_NS5_IJNSR_ISE_SB_EENSR_INSA_ILi32EEESB_EEEEESH_SI_SH_SI_NS1B_6fusion15FusionCallbacksIS1F_NS1K_17LinearCombinationISH_fSH_fLNS_15FloatRoundStyleE2EEESG_S1J_JEEENS4_5SM1004TMEM4LOAD26SM100_TMEM_LOAD_16dp256b4xESY_NSZ_INS10_ILi2ELi4ELi3EEES13_NSR_INS5_IJS14_S1H_EEENS5_IJS1H_SB_EEEEEEENS4_17SM75_U32x4_LDSM_NENS4_14SM90_TMA_STOREES1Y_NS4_17SM90_U32x4_STSM_NENS4_39AutoVectorizingCopyWithAssumedAlignmentILi128EEEEEEvvEEEEvNT_6ParamsE)
        .other          _ZN7cutlass13device_kernelINS_4gemm6kernel13GemmUniversalIN4cute5tupleIJiiiiEEENS1_10collective13CollectiveMmaINS1_35MainloopSm100TmaUmmaWarpSpecializedILi53ELi2ELi4ENS5_IJNS4_1CILi1EEESB_SB_EEEEENS5_IJNSA_ILi64EEESE_NSA_ILi16EEEEEENS_6half_tENS5_IJlSB_lEEESH_SI_NS4_8TiledMMAINS4_8MMA_AtomIJNS4_20SM100_MMA_F16BF16_SSISH_SH_fLi64ELi64ELNS4_4UMMA5MajorE0ELSN_0ELNSM_7ScaleInE0ELSO_0EEEEEENS4_6LayoutISC_NS5_IJNSA_ILi0EEESS_SS_EEEEENS5_IJNS4_10UnderscoreESV_SV_EEEEENS4_13SM90_TMA_LOADENS4_14ComposedLayoutINS4_7SwizzleILi1ELi4ELi3EEENS4_18smem_ptr_flag_bitsILi16EEENSR_INS5_IJNSA_ILi8EEESF_EEENS5_IJSF_SB_EEEEEEEvNS4_8identityESY_S18_vS19_EENS_8epilogue10collective18CollectiveEpilogueINS1B_23Sm100TmaWarpSpecializedILi3ELi2ELi16ELb1ELb0EEEJSG_NS5_IJNSR_ISE_SB_EENSR_INSA_ILi32EEESB_EEEEESH_SI_SH_SI_NS1B_6fusion15FusionCallbacksIS1F_NS1K_17LinearCombinationISH_fSH_fLNS_15FloatRoundStyleE2EEESG_S1J_JEEENS4_5SM1004TMEM4LOAD26SM100_TMEM_LOAD_16dp256b4xESY_NSZ_INS10_ILi2ELi4ELi3EEES13_NSR_INS5_IJS14_S1H_EEENS5_IJS1H_SB_EEEEEEENS4_17SM75_U32x4_LDSM_NENS4_14SM90_TMA_STOREES1Y_NS4_17SM90_U32x4_STSM_NENS4_39AutoVectorizingCopyWithAssumedAlignmentILi128EEEEEEvvEEEEvNT_6ParamsE,@"STO_CUDA_ENTRY STV_DEFAULT"
_ZN7cutlass13device_kernelINS_4gemm6kernel13GemmUniversalIN4cute5tupleIJiiiiEEENS1_10collective13CollectiveMmaINS1_35MainloopSm100TmaUmmaWarpSpecializedILi53ELi2ELi4ENS5_IJNS4_1CILi1EEESB_SB_EEEEENS5_IJNSA_ILi64EEESE_NSA_ILi16EEEEEENS_6half_tENS5_IJlSB_lEEESH_SI_NS4_8TiledMMAINS4_8MMA_AtomIJNS4_20SM100_MMA_F16BF16_SSISH_SH_fLi64ELi64ELNS4_4UMMA5MajorE0ELSN_0ELNSM_7ScaleInE0ELSO_0EEEEEENS4_6LayoutISC_NS5_IJNSA_ILi0EEESS_SS_EEEEENS5_IJNS4_10UnderscoreESV_SV_EEEEENS4_13SM90_TMA_LOADENS4_14ComposedLayoutINS4_7SwizzleILi1ELi4ELi3EEENS4_18smem_ptr_flag_bitsILi16EEENSR_INS5_IJNSA_ILi8EEESF_EEENS5_IJSF_SB_EEEEEEEvNS4_8identityESY_S18_vS19_EENS_8epilogue10collective18CollectiveEpilogueINS1B_23Sm100TmaWarpSpecializedILi3ELi2ELi16ELb1ELb0EEEJSG_NS5_IJNSR_ISE_SB_EENSR_INSA_ILi32EEESB_EEEEESH_SI_SH_SI_NS1B_6fusion15FusionCallbacksIS1F_NS1K_17LinearCombinationISH_fSH_fLNS_15FloatRoundStyleE2EEESG_S1J_JEEENS4_5SM1004TMEM4LOAD26SM100_TMEM_LOAD_16dp256b4xESY_NSZ_INS10_ILi2ELi4ELi3EEES13_NSR_INS5_IJS14_S1H_EEENS5_IJS1H_SB_EEEEEEENS4_17SM75_U32x4_LDSM_NENS4_14SM90_TMA_STOREES1Y_NS4_17SM90_U32x4_STSM_NENS4_39AutoVectorizingCopyWithAssumedAlignmentILi128EEEEEEvvEEEEvNT_6ParamsE:
[----:B------:R-:W1:Y:S01]  /*0000*/  LDC R1, c[0x0][0x37c] ;  /* 0x0000df00ff017b82 */ /* 0x000e620000000800 */
[----:B------:R-:W2:Y:S01]  /*0010*/  S2R R70, SR_TID.X ;  /* 0x0000000000467919 */ /* 0x000ea20000002100 */
[----:B------:R-:W3:Y:S01]  /*0020*/  LDCU.64 UR4, c[0x0][0x890] ;  /* 0x00011200ff0477ac */ /* 0x000ee20008000a00 */
[----:B------:R-:W-:Y:S02]  /*0030*/  PRMT R60, RZ, 0x7610, R60 ;  /* 0x00007610ff3c7816 */ /* 0x000fe4000000003c */
[----:B------:R-:W-:Y:S01]  /*0040*/  ELECT P5, URZ, PT ;  /* 0x0000000000ff782f */ /* 0x000fe200038a0000 */
[----:B------:R-:W4:Y:S01]  /*0050*/  LDCU.64 UR46, c[0x0][0x358] ;  /* 0x00006b00ff2e77ac */ /* 0x000f220008000a00 */
[----:B---3--:R-:W-:-:S04]  /*0060*/  UISETP.NE.U32.AND UP0, UPT, UR4, URZ, UPT ;  /* 0x000000ff0400728c */ /* 0x008fc8000bf05070 */
[----:B------:R-:W-:Y:S01]  /*0070*/  UISETP.NE.AND.EX UP0, UPT, UR5, URZ, UPT, UP0 ;  /* 0x000000ff0500728c */ /* 0x000fe2000bf05300 */
[----:B--2---:R-:W-:-:S05]  /*0080*/  SHF.R.U32.HI R65, RZ, 0x5, R70 ;  /* 0x00000005ff417819 */ /* 0x004fca0000011646 */
[----:B------:R-:W2:Y:S02]  /*0090*/  SHFL.IDX PT, R0, R65, RZ, 0x1f ;  /* 0x00001fff41007589 */ /* 0x000ea400000e0000 */
[----:B--2---:R-:W-:Y:S01]  /*00a0*/  R2UR UR8, R0 ;  /* 0x00000000000872ca */ /* 0x004fe200000e0000 */
[----:B-1--4-:R-:W-:-:S14]  /*00b0*/  BRA.U UP0, `(.L_x_0) ;  /* 0x00000001002c7547 */ /* 0x012fdc000b800000 */
[----:B------:R-:W1:Y:S02]  /*00c0*/  LDCU.64 UR6, c[0x0][0x888] ;  /* 0x00011100ff0677ac */ /* 0x000e640008000a00 */
[----:B-1----:R-:W-:-:S04]  /*00d0*/  UISETP.NE.U32.AND UP0, UPT, UR6, URZ, UPT ;  /* 0x000000ff0600728c */ /* 0x002fc8000bf05070 */
[----:B------:R-:W-:-:S09]  /*00e0*/  UISETP.NE.AND.EX UP0, UPT, UR7, URZ, UPT, UP0 ;  /* 0x000000ff0700728c */ /* 0x000fd2000bf05300 */
[----:B------:R-:W-:Y:S05]  /*00f0*/  BRA.U !UP0, `(.L_x_1) ;  /* 0x0000000108107547 */ /* 0x000fea000b800000 */
[----:B------:R-:W1:Y:S02]  /*0100*/  LDC.64 R2, c[0x0][0x888] ;  /* 0x00022200ff027b82 */ /* 0x000e640000000a00 */
[----:B-1----:R1:W5:Y:S01]  /*0110*/  LDG.E R35, desc[UR46][R2.64] ;  /* 0x0000002e02237981 */ /* 0x002362000c1e1900 */
[----:B------:R-:W-:Y:S01]  /*0120*/  HFMA2 R60, -RZ, RZ, 0, 5.9604644775390625e-08 ;  /* 0x00000001ff3c7431 */ /* 0x000fe200000001ff */
[----:B------:R-:W-:Y:S05]  /*0130*/  BRA `(.L_x_0) ;  /* 0x00000000000c7947 */ /* 0x000fea0003800000 */
.L_x_1:
[----:B------:R-:W1:Y:S01]  /*0140*/  LDCU UR6, c[0x0][0x880] ;  /* 0x00011000ff0677ac */ /* 0x000e620008000800 */
[----:B------:R-:W-:Y:S01]  /*0150*/  HFMA2 R60, -RZ, RZ, 0, 5.9604644775390625e-08 ;  /* 0x00000001ff3c7431 */ /* 0x000fe200000001ff */
[----:B-1----:R-:W-:-:S07]  /*0160*/  MOV R35, UR6 ;  /* 0x0000000600237c02 */ /* 0x002fce0008000f00 */
.L_x_0:
[----:B------:R-:W2:Y:S02]  /*0170*/  LDCU.64 UR6, c[0x0][0x8b0] ;  /* 0x00011600ff0677ac */ /* 0x000ea40008000a00 */
[----:B--2---:R-:W-:-:S04]  /*0180*/  UISETP.NE.U32.AND UP0, UPT, UR6, URZ, UPT ;  /* 0x000000ff0600728c */ /* 0x004fc8000bf05070 */
[----:B------:R-:W-:-:S09]  /*0190*/  UISETP.NE.AND.EX UP0, UPT, UR7, URZ, UPT, UP0 ;  /* 0x000000ff0700728c */ /* 0x000fd2000bf05300 */
[----:B------:R-:W-:Y:S05]  /*01a0*/  BRA.U UP0, `(.L_x_2) ;  /* 0x0000000100247547 */ /* 0x000fea000b800000 */
[----:B------:R-:W2:Y:S02]  /*01b0*/  LDCU.64 UR6, c[0x0][0x8a8] ;  /* 0x00011500ff0677ac */ /* 0x000ea40008000a00 */
[----:B--2---:R-:W-:-:S04]  /*01c0*/  UISETP.NE.U32.AND UP0, UPT, UR6, URZ, UPT ;  /* 0x000000ff0600728c */ /* 0x004fc8000bf05070 */
[----:B------:R-:W-:-:S09]  /*01d0*/  UISETP.NE.AND.EX UP0, UPT, UR7, URZ, UPT, UP0 ;  /* 0x000000ff0700728c */ /* 0x000fd2000bf05300 */
[----:B------:R-:W-:Y:S05]  /*01e0*/  BRA.U !UP0, `(.L_x_3) ;  /* 0x00000001080c7547 */ /* 0x000fea000b800000 */
[----:B-1----:R-:W1:Y:S02]  /*01f0*/  LDC.64 R2, c[0x0][0x8a8] ;  /* 0x00022a00ff027b82 */ /* 0x002e640000000a00 */
[----:B-1----:R2:W5:Y:S01]  /*0200*/  LDG.E R33, desc[UR46][R2.64] ;  /* 0x0000002e02217981 */ /* 0x002562000c1e1900 */
[----:B------:R-:W-:Y:S05]  /*0210*/  BRA `(.L_x_2) ;  /* 0x0000000000087947 */ /* 0x000fea0003800000 */
.L_x_3:
[----:B------:R-:W2:Y:S02]  /*0220*/  LDCU UR6, c[0x0][0x8a0] ;  /* 0x00011400ff0677ac */ /* 0x000ea40008000800 */
[----:B--2---:R-:W-:Y:S02]  /*0230*/  MOV R33, UR6 ;  /* 0x0000000600217c02 */ /* 0x004fe40008000f00 */
.L_x_2:
[----:B------:R-:W-:Y:S01]  /*0240*/  IMAD.U32 R0, RZ, RZ, UR8 ;  /* 0x00000008ff007e24 */ /* 0x000fe2000f8e00ff */
[----:B------:R-:W-:Y:S04]  /*0250*/  BSSY.RECONVERGENT B0, `(.L_x_4) ;  /* 0x000000c000007945 */ /* 0x000fe80003800200 */
[C---:B------:R-:W-:Y:S02]  /*0260*/  ISETP.NE.OR P1, PT, R0.reuse, 0x1, !P5 ;  /* 0x000000010000780c */ /* 0x040fe40006f25670 */
[----:B------:R-:W-:-:S11]  /*0270*/  ISETP.NE.OR P0, PT, R0, 0x3, !P5 ;  /* 0x000000030000780c */ /* 0x000fd60006f05670 */
[----:B------:R-:W-:Y:S05]  /*0280*/  @P1 BRA `(.L_x_5) ;  /* 0x0000000000201947 */ /* 0x000fea0003800000 */
[----:B------:R-:W3:Y:S02]  /*0290*/  LDCU.64 UR6, c[0x0][0x348] ;  /* 0x00006900ff0677ac */ /* 0x000ee40008000a00 */
[----:B---3--:R-:W-:Y:S02]  /*02a0*/  UIADD3 UR10, UP1, UPT, UR6, 0x80, URZ ;  /* 0x00000080060a7890 */ /* 0x008fe4000ff3e0ff */
[----:B------:R-:W-:Y:S02]  /*02b0*/  UIADD3 UR6, UP0, UPT, UR6, 0x180, URZ ;  /* 0x0000018006067890 */ /* 0x000fe4000ff1e0ff */
[----:B------:R-:W-:Y:S02]  /*02c0*/  UIADD3.X UR11, UPT, UPT, URZ, UR7, URZ, UP1, !UPT ;  /* 0x00000007ff0b7290 */ /* 0x000fe40008ffe4ff */
[----:B------:R-:W-:-:S07]  /*02d0*/  UIADD3.X UR7, UPT, UPT, URZ, UR7, URZ, UP0, !UPT ;  /* 0x00000007ff077290 */ /* 0x000fce00087fe4ff */
[----:B------:R3:W-:Y:S02]  /*02e0*/  UTMACCTL.PF [UR10] ;  /* 0x000000000a0079b9 */ /* 0x0007e40008040000 */
[----:B------:R3:W-:Y:S02]  /*02f0*/  UTMACCTL.PF [UR6] ;  /* 0x00000000060079b9 */ /* 0x0007e40008040000 */
[----:B---3--:R-:W-:Y:S01]  /*0300*/  NOP ;  /* 0x0000000000007918 */ /* 0x008fe20000000000 */
.L_x_5:
[----:B------:R-:W-:Y:S05]  /*0310*/  BSYNC.RECONVERGENT B0 ;  /* 0x0000000000007941 */ /* 0x000fea0003800200 */
.L_x_4:
[----:B------:R-:W-:Y:S04]  /*0320*/  BSSY.RECONVERGENT B0, `(.L_x_6) ;  /* 0x000000a000007945 */ /* 0x000fe80003800200 */
        /* <DEDUP_REMOVED lines=9> */
.L_x_7:
[----:B------:R-:W-:Y:S05]  /*03c0*/  BSYNC.RECONVERGENT B0 ;  /* 0x0000000000007941 */ /* 0x000fea0003800200 */
.L_x_6:
[----:B------:R-:W3:Y:S01]  /*03d0*/  LDCU.64 UR6, c[0x0][0x888] ;  /* 0x00011100ff0677ac */ /* 0x000ee20008000a00 */
[----:B------:R-:W-:Y:S02]  /*03e0*/  UISETP.EQ.U32.AND UP1, UPT, UR4, URZ, UPT ;  /* 0x000000ff0400728c */ /* 0x000fe4000bf22070 */
[----:B------:R-:W-:Y:S02]  /*03f0*/  UPLOP3.LUT UP2, UPT, UPT, UPT, UPT, 0x80, 0x8 ;  /* 0x000000000008789c */ /* 0x000fe40003f4f070 */
[----:B---3--:R-:W-:-:S04]  /*0400*/  UISETP.NE.U32.AND UP0, UPT, UR6, URZ, UPT ;  /* 0x000000ff0600728c */ /* 0x008fc8000bf05070 */
[----:B------:R-:W-:-:S04]  /*0410*/  UISETP.NE.AND.EX UP0, UPT, UR7, URZ, UPT, UP0 ;  /* 0x000000ff0700728c */ /* 0x000fc8000bf05300 */
[----:B------:R-:W-:-:S04]  /*0420*/  UISETP.EQ.OR.EX UP3, UPT, UR5, URZ, !UP0, UP1 ;  /* 0x000000ff0500728c */ /* 0x000fc8000c762710 */
[----:B------:R-:W-:-:S05]  /*0430*/  UP2UR UR53, UPR, URZ, 0x8 ;  /* 0x00000008ff357883 */ /* 0x000fca0008000000 */
[----:B------:R-:W-:Y:S07]  /*0440*/  BRA.U !UP3, `(.L_x_8) ;  /* 0x000000010b207547 */ /* 0x000fee000b800000 */
[----:B------:R-:W-:Y:S01]  /*0450*/  UISETP.NE.U32.AND UP2, UPT, UR4, URZ, UPT ;  /* 0x000000ff0400728c */ /* 0x000fe2000bf45070 */
[----:B-----5:R-:W-:Y:S01]  /*0460*/  FSETP.NEU.AND P0, PT, R35, RZ, PT ;  /* 0x000000ff2300720b */ /* 0x020fe20003f0d000 */
[----:B------:R-:W-:Y:S02]  /*0470*/  USEL UR4, URZ, 0xffffffff, UP0 ;  /* 0xffffffffff047887 */ /* 0x000fe40008000000 */
[----:B------:R-:W-:-:S10]  /*0480*/  UISETP.NE.AND.EX UP2, UPT, UR5, URZ, UPT, UP2 ;  /* 0x000000ff0500728c */ /* 0x000fd4000bf45320 */
[----:B------:R-:W-:Y:S01]  /*0490*/  VOTEU.ANY UP1, P0 ;  /* 0x0000000000ff7886 */ /* 0x000fe20000020100 */
[----:B------:R-:W-:-:S04]  /*04a0*/  @!UP2 USEL UR4, URZ, 0xffffffff, UP1 ;  /* 0xffffffffff04a887 */ /* 0x000fc80008800000 */
[----:B------:R-:W-:-:S04]  /*04b0*/  ULOP3.LUT UR4, UR4, 0x1, URZ, 0xc0, !UPT ;  /* 0x0000000104047892 */ /* 0x000fc8000f8ec0ff */
[----:B------:R-:W-:-:S11]  /*04c0*/  UISETP.NE.U32.AND UP2, UPT, UR4, 0x1, UPT ;  /* 0x000000010400788c */ /* 0x000fd6000bf45070 */
.L_x_8:
[----:B-12---:R-:W1:Y:S01]  /*04d0*/  SHFL.IDX PT, R2, R65, RZ, 0x1f ;  /* 0x00001fff41027589 */ /* 0x006e6200000e0000 */
[----:B------:R-:W-:-:S04]  /*04e0*/  UISETP.NE.AND UP1, UPT, UR8, 0x2, UPT ;  /* 0x000000020800788c */ /* 0x000fc8000bf25270 */
[----:B------:R-:W-:Y:S01]  /*04f0*/  USEL UR6, URZ, 0x1, UP1 ;  /* 0x00000001ff067887 */ /* 0x000fe20008800000 */
[----:B-1----:R-:W-:-:S13]  /*0500*/  ISETP.NE.AND P0, PT, R2, RZ, PT ;  /* 0x000000ff0200720c */ /* 0x002fda0003f05270 */
[----:B------:R-:W-:Y:S05]  /*0510*/  @P0 BRA `(.L_x_9) ;  /* 0x0000000400dc0947 */ /* 0x000fea0003800000 */
[----:B------:R-:W-:Y:S01]  /*0520*/  ELECT P0, URZ, PT ;  /* 0x0000000000ff782f */ /* 0x000fe20003800000 */
[----:B------:R-:W-:-:S12]  /*0530*/  BSSY.RECONVERGENT B0, `(.L_x_9) ;  /* 0x0000075000007945 */ /* 0x000fd80003800200 */
[----:B------:R-:W-:Y:S05]  /*0540*/  @!P0 BRA `(.L_x_10) ;  /* 0x0000000400cc8947 */ /* 0x000fea0003800000 */
[----:B------:R-:W1:Y:S01]  /*0550*/  S2UR UR5, SR_CgaCtaId ;  /* 0x00000000000579c3 */ /* 0x000e620000008800 */
[----:B------:R-:W-:Y:S01]  /*0560*/  UMOV UR7, 0x400 ;  /* 0x0000040000077882 */ /* 0x000fe20000000000 */
[----:B------:R-:W-:Y:S02]  /*0570*/  UMOV UR4, 0x1 ;  /* 0x0000000100047882 */ /* 0x000fe40000000000 */
[----:B------:R-:W-:-:S04]  /*0580*/  UIADD3 UR10, UPT, UPT, -UR4, 0x100000, URZ ;  /* 0x00100000040a7890 */ /* 0x000fc8000fffe1ff */
[----:B------:R-:W-:Y:S02]  /*0590*/  USHF.L.U32 UR11, UR10, 0xb, URZ ;  /* 0x0000000b0a0b7899 */ /* 0x000fe400080006ff */
[----:B------:R-:W-:Y:S02]  /*05a0*/  USHF.L.U32 UR10, UR10, 0x1, URZ ;  /* 0x000000010a0a7899 */ /* 0x000fe400080006ff */
[----:B-1----:R-:W-:Y:S01]  /*05b0*/  ULEA UR5, UR5, UR7, 0x18 ;  /* 0x0000000705057291 */ /* 0x002fe2000f8ec0ff */
[----:B------:R-:W1:Y:S11]  /*05c0*/  FENCE.VIEW.ASYNC.S ;  /* 0x00000000000073c6 */ /* 0x000e760000000000 */
[----:B-1----:R1:W2:Y:S01]  /*05d0*/  SYNCS.EXCH.64 URZ, [UR5], UR10 ;  /* 0x0000000a05ff75b2 */ /* 0x0022a20008000100 */
[----:B------:R1:W3:Y:S01]  /*05e0*/  SYNCS.EXCH.64 URZ, [UR5+0x1a8], UR10 ;  /* 0x0001a80a05ff75b2 */ /* 0x0002e20008000100 */
[----:B------:R1:W4:Y:S01]  /*05f0*/  SYNCS.EXCH.64 URZ, [UR5+0x8], UR10 ;  /* 0x0000080a05ff75b2 */ /* 0x0003220008000100 */
[----:B------:R1:W1:Y:S01]  /*0600*/  SYNCS.EXCH.64 URZ, [UR5+0x1b0], UR10 ;  /* 0x0001b00a05ff75b2 */ /* 0x0002620008000100 */
        /* <DEDUP_REMOVED lines=102> */
[----:B--234-:R-:W-:Y:S01]  /*0c70*/  NOP ;  /* 0x0000000000007918 */ /* 0x01cfe20000000000 */
.L_x_10:
[----:B-1----:R-:W-:Y:S05]  /*0c80*/  BSYNC.RECONVERGENT B0 ;  /* 0x0000000000007941 */ /* 0x002fea0003800200 */
.L_x_9:
[----:B------:R-:W1:Y:S01]  /*0c90*/  SHFL.IDX PT, R2, R65, RZ, 0x1f ;  /* 0x00001fff41027589 */ /* 0x000e6200000e0000 */
[----:B------:R-:W-:Y:S01]  /*0ca0*/  NOP ;  /* 0x0000000000007918 */ /* 0x000fe20000000000 */
[----:B-1----:R-:W-:-:S13]  /*0cb0*/  ISETP.NE.AND P0, PT, R2, 0x1, PT ;  /* 0x000000010200780c */ /* 0x002fda0003f05270 */
[----:B------:R-:W-:Y:S05]  /*0cc0*/  @P0 BRA `(.L_x_11) ;  /* 0x0000000000500947 */ /* 0x000fea0003800000 */
[----:B------:R-:W1:Y:S01]  /*0cd0*/  S2UR UR7, SR_CgaCtaId ;  /* 0x00000000000779c3 */ /* 0x000e620000008800 */
[----:B------:R-:W-:Y:S01]  /*0ce0*/  UMOV UR9, 0x400 ;  /* 0x0000040000097882 */ /* 0x000fe20000000000 */
[----:B------:R-:W-:Y:S01]  /*0cf0*/  UMOV UR5, 0x20 ;  /* 0x0000002000057882 */ /* 0x000fe20000000000 */
[----:B------:R-:W-:Y:S01]  /*0d00*/  UMOV UR4, 0x80 ;  /* 0x0000008000047882 */ /* 0x000fe20000000000 */
[----:B------:R-:W-:-:S04]  /*0d10*/  UIADD3 UR10, UPT, UPT, -UR5, 0x100000, URZ ;  /* 0x00100000050a7890 */ /* 0x000fc8000fffe1ff */
[----:B------:R-:W-:Y:S02]  /*0d20*/  USHF.L.U32 UR11, UR10, 0xb, URZ ;  /* 0x0000000b0a0b7899 */ /* 0x000fe400080006ff */
[----:B------:R-:W-:Y:S02]  /*0d30*/  USHF.L.U32 UR10, UR10, 0x1, URZ ;  /* 0x000000010a0a7899 */ /* 0x000fe400080006ff */
[----:B------:R-:W-:-:S04]  /*0d40*/  UIADD3 UR4, UPT, UPT, -UR4, 0x100000, URZ ;  /* 0x0010000004047890 */ /* 0x000fc8000fffe1ff */
[----:B------:R-:W-:Y:S02]  /*0d50*/  USHF.L.U32 UR5, UR4, 0xb, URZ ;  /* 0x0000000b04057899 */ /* 0x000fe400080006ff */
[----:B------:R-:W-:Y:S01]  /*0d60*/  USHF.L.U32 UR4, UR4, 0x1, URZ ;  /* 0x0000000104047899 */ /* 0x000fe200080006ff */
[----:B------:R-:W-:Y:S01]  /*0d70*/  ELECT P0, URZ, PT ;  /* 0x0000000000ff782f */ /* 0x000fe20003800000 */
[----:B-1----:R-:W-:Y:S01]  /*0d80*/  ULEA UR7, UR7, UR9, 0x18 ;  /* 0x0000000907077291 */ /* 0x002fe2000f8ec0ff */
[----:B------:R-:W1:Y:S11]  /*0d90*/  FENCE.VIEW.ASYNC.S ;  /* 0x00000000000073c6 */ /* 0x000e760000000000 */
[----:B-1----:R1:W2:Y:S01]  /*0da0*/  SYNCS.EXCH.64 URZ, [UR7+0x350], UR10 ;  /* 0x0003500a07ff75b2 */ /* 0x0022a20008000100 */
[----:B------:R1:W3:Y:S01]  /*0db0*/  SYNCS.EXCH.64 URZ, [UR7+0x368], UR4 ;  /* 0x0003680407ff75b2 */ /* 0x0002e20008000100 */
[----:B------:R1:W4:Y:S01]  /*0dc0*/  SYNCS.EXCH.64 URZ, [UR7+0x358], UR10 ;  /* 0x0003580a07ff75b2 */ /* 0x0003220008000100 */
[----:B------:R1:W1:Y:S01]  /*0dd0*/  SYNCS.EXCH.64 URZ, [UR7+0x370], UR4 ;  /* 0x0003700407ff75b2 */ /* 0x0002620008000100 */
[----:B------:R1:W1:Y:S01]  /*0de0*/  SYNCS.EXCH.64 URZ, [UR7+0x360], UR10 ;  /* 0x0003600a07ff75b2 */ /* 0x0002620008000100 */
[----:B------:R1:W1:Y:S01]  /*0df0*/  SYNCS.EXCH.64 URZ, [UR7+0x378], UR4 ;  /* 0x0003780407ff75b2 */ /* 0x0002620008000100 */
[----:B------:R-:W-:Y:S01]  /*0e00*/  NOP ;  /* 0x0000000000007918 */ /* 0x000fe20000000000 */
.L_x_11:
[----:B------:R-:W2:Y:S01]  /*0e10*/  SHFL.IDX PT, R2, R65, RZ, 0x1f ;  /* 0x00001fff41027589 */ /* 0x000ea200000e0000 */
[----:B------:R-:W-:Y:S01]  /*0e20*/  NOP ;  /* 0x0000000000007918 */ /* 0x000fe20000000000 */
[----:B--2---:R-:W-:-:S13]  /*0e30*/  ISETP.NE.AND P0, PT, R2, 0x3, PT ;  /* 0x000000030200780c */ /* 0x004fda0003f05270 */
[----:B------:R-:W-:Y:S05]  /*0e40*/  @P0 BRA `(.L_x_12) ;  /* 0x0000000000300947 */ /* 0x000fea0003800000 */
[----:B-1----:R-:W1:Y:S01]  /*0e50*/  S2UR UR5, SR_CgaCtaId ;  /* 0x00000000000579c3 */ /* 0x002e620000008800 */
[----:B------:R-:W-:Y:S01]  /*0e60*/  UMOV UR7, 0x400 ;  /* 0x0000040000077882 */ /* 0x000fe20000000000 */
[----:B------:R-:W-:Y:S01]  /*0e70*/  UMOV UR4, 0x20 ;  /* 0x0000002000047882 */ /* 0x000fe20000000000 */
[----:B------:R-:W-:Y:S01]  /*0e80*/  ELECT P0, URZ, PT ;  /* 0x0000000000ff782f */ /* 0x000fe20003800000 */
[----:B------:R-:W-:-:S04]  /*0e90*/  UIADD3 UR10, UPT, UPT, -UR4, 0x100000, URZ ;  /* 0x00100000040a7890 */ /* 0x000fc8000fffe1ff */
[----:B------:R-:W-:Y:S02]  /*0ea0*/  USHF.L.U32 UR11, UR10, 0xb, URZ ;  /* 0x0000000b0a0b7899 */ /* 0x000fe400080006ff */
[----:B------:R-:W-:Y:S02]  /*0eb0*/  USHF.L.U32 UR10, UR10, 0x1, URZ ;  /* 0x000000010a0a7899 */ /* 0x000fe400080006ff */
[----:B-1----:R-:W-:Y:S01]  /*0ec0*/  ULEA UR5, UR5, UR7, 0x18 ;  /* 0x0000000705057291 */ /* 0x002fe2000f8ec0ff */
[----:B------:R-:W1:Y:S11]  /*0ed0*/  FENCE.VIEW.ASYNC.S ;  /* 0x00000000000073c6 */ /* 0x000e760000000000 */
[----:B-1----:R2:W1:Y:S01]  /*0ee0*/  SYNCS.EXCH.64 URZ, [UR5+0x380], UR10 ;  /* 0x0003800a05ff75b2 */ /* 0x0024620008000100 */
[----:B------:R2:W1:Y:S02]  /*0ef0*/  SYNCS.EXCH.64 URZ, [UR5+0x388], UR10 ;  /* 0x0003880a05ff75b2 */ /* 0x0004640008000100 */
[----:B--2---:R-:W-:Y:S01]  /*0f00*/  NOP ;  /* 0x0000000000007918 */ /* 0x004fe20000000000 */
.L_x_12:
[----:B------:R-:W2:Y:S01]  /*0f10*/  SHFL.IDX PT, R2, R65, RZ, 0x1f ;  /* 0x00001fff41027589 */ /* 0x000ea200000e0000 */
[----:B------:R-:W-:Y:S01]  /*0f20*/  NOP ;  /* 0x0000000000007918 */ /* 0x000fe20000000000 */
[----:B--2---:R-:W-:-:S13]  /*0f30*/  ISETP.NE.AND P0, PT, R2, 0x4, PT ;  /* 0x000000040200780c */ /* 0x004fda0003f05270 */
[----:B------:R-:W-:Y:S05]  /*0f40*/  @P0 BRA `(.L_x_13) ;  /* 0x00000000004c0947 */ /* 0x000fea0003800000 */
[----:B-1----:R-:W1:Y:S01]  /*0f50*/  S2UR UR5, SR_CgaCtaId ;  /* 0x00000000000579c3 */ /* 0x002e620000008800 */
[----:B------:R-:W-:Y:S01]  /*0f60*/  UMOV UR9, 0x100 ;  /* 0x0000010000097882 */ /* 0x000fe20000000000 */
[----:B------:R-:W-:Y:S01]  /*0f70*/  UMOV UR7, 0x400 ;  /* 0x0000040000077882 */ /* 0x000fe20000000000 */
[----:B------:R-:W-:Y:S01]  /*0f80*/  USEL UR9, UR9, 0xe0, UP2 ;  /* 0x000000e009097887 */ /* 0x000fe20009000000 */
[----:B------:R-:W-:Y:S01]  /*0f90*/  UMOV UR4, 0x1 ;  /* 0x0000000100047882 */ /* 0x000fe20000000000 */
[----:B------:R-:W-:Y:S01]  /*0fa0*/  ELECT P0, URZ, PT ;  /* 0x0000000000ff782f */ /* 0x000fe20003800000 */
[----:B------:R-:W-:-:S04]  /*0fb0*/  UIADD3 UR10, UPT, UPT, -UR4, 0x100000, URZ ;  /* 0x00100000040a7890 */ /* 0x000fc8000fffe1ff */
[----:B------:R-:W-:Y:S02]  /*0fc0*/  USHF.L.U32 UR11, UR10, 0xb, URZ ;  /* 0x0000000b0a0b7899 */ /* 0x000fe400080006ff */
[----:B------:R-:W-:Y:S02]  /*0fd0*/  USHF.L.U32 UR10, UR10, 0x1, URZ ;  /* 0x000000010a0a7899 */ /* 0x000fe400080006ff */
[----:B------:R-:W-:-:S04]  /*0fe0*/  UIADD3 UR12, UPT, UPT, -UR9, 0x100000, URZ ;  /* 0x00100000090c7890 */ /* 0x000fc8000fffe1ff */
[----:B------:R-:W-:Y:S02]  /*0ff0*/  USHF.L.U32 UR13, UR12, 0xb, URZ ;  /* 0x0000000b0c0d7899 */ /* 0x000fe400080006ff */
[----:B------:R-:W-:Y:S02]  /*1000*/  USHF.L.U32 UR12, UR12, 0x1, URZ ;  /* 0x000000010c0c7899 */ /* 0x000fe400080006ff */
[----:B-1----:R-:W-:Y:S01]  /*1010*/  ULEA UR5, UR5, UR7, 0x18 ;  /* 0x0000000705057291 */ /* 0x002fe2000f8ec0ff */
[----:B------:R-:W1:Y:S11]  /*1020*/  FENCE.VIEW.ASYNC.S ;  /* 0x00000000000073c6 */ /* 0x000e760000000000 */
[----:B-1----:R2:W1:Y:S01]  /*1030*/  SYNCS.EXCH.64 URZ, [UR5+0x390], UR10 ;  /* 0x0003900a05ff75b2 */ /* 0x0024620008000100 */
[----:B------:R2:W1:Y:S01]  /*1040*/  SYNCS.EXCH.64 URZ, [UR5+0x3a0], UR12 ;  /* 0x0003a00c05ff75b2 */ /* 0x0004620008000100 */
[----:B------:R2:W1:Y:S01]  /*1050*/  SYNCS.EXCH.64 URZ, [UR5+0x398], UR10 ;  /* 0x0003980a05ff75b2 */ /* 0x0004620008000100 */
[----:B------:R2:W1:Y:S02]  /*1060*/  SYNCS.EXCH.64 URZ, [UR5+0x3a8], UR12 ;  /* 0x0003a80c05ff75b2 */ /* 0x0004640008000100 */
[----:B--2---:R-:W-:Y:S01]  /*1070*/  NOP ;  /* 0x0000000000007918 */ /* 0x004fe20000000000 */
.L_x_13:
[----:B------:R-:W2:Y:S01]  /*1080*/  SHFL.IDX PT, R2, R65, RZ, 0x1f ;  /* 0x00001fff41027589 */ /* 0x000ea200000e0000 */
[----:B------:R-:W-:Y:S01]  /*1090*/  NOP ;  /* 0x0000000000007918 */ /* 0x000fe20000000000 */
[----:B--2---:R-:W-:-:S13]  /*10a0*/  ISETP.NE.AND P0, PT, R2, 0x5, PT ;  /* 0x000000050200780c */ /* 0x004fda0003f05270 */
[----:B------:R-:W-:Y:S05]  /*10b0*/  @P0 BRA `(.L_x_14) ;  /* 0x0000000000580947 */ /* 0x000fea0003800000 */
[----:B-1----:R-:W1:Y:S01]  /*10c0*/  S2UR UR7, SR_CgaCtaId ;  /* 0x00000000000779c3 */ /* 0x002e620000008800 */
        /* <DEDUP_REMOVED lines=12> */
[----:B-1----:R2:W1:Y:S01]  /*1190*/  SYNCS.EXCH.64 URZ, [UR7+0x3b0], UR10 ;  /* 0x0003b00a07ff75b2 */ /* 0x0024620008000100 */
[----:B------:R2:W1:Y:S01]  /*11a0*/  SYNCS.EXCH.64 URZ, [UR7+0x3d0], UR4 ;  /* 0x0003d00407ff75b2 */ /* 0x0004620008000100 */
[----:B------:R2:W1:Y:S01]  /*11b0*/  SYNCS.EXCH.64 URZ, [UR7+0x3b8], UR10 ;  /* 0x0003b80a07ff75b2 */ /* 0x0004620008000100 */
[----:B------:R2:W1:Y:S01]  /*11c0*/  SYNCS.EXCH.64 URZ, [UR7+0x3d8], UR4 ;  /* 0x0003d80407ff75b2 */ /* 0x0004620008000100 */
[----:B------:R2:W1:Y:S01]  /*11d0*/  SYNCS.EXCH.64 URZ, [UR7+0x3c0], UR10 ;  /* 0x0003c00a07ff75b2 */ /* 0x0004620008000100 */
[----:B------:R2:W1:Y:S01]  /*11e0*/  SYNCS.EXCH.64 URZ, [UR7+0x3e0], UR4 ;  /* 0x0003e00407ff75b2 */ /* 0x0004620008000100 */
[----:B------:R2:W1:Y:S01]  /*11f0*/  SYNCS.EXCH.64 URZ, [UR7+0x3c8], UR10 ;  /* 0x0003c80a07ff75b2 */ /* 0x0004620008000100 */
[----:B------:R2:W1:Y:S02]  /*1200*/  SYNCS.EXCH.64 URZ, [UR7+0x3e8], UR4 ;  /* 0x0003e80407ff75b2 */ /* 0x0004640008000100 */
[----:B--2---:R-:W-:Y:S01]  /*1210*/  NOP ;  /* 0x0000000000007918 */ /* 0x004fe20000000000 */
.L_x_14:
        /* <DEDUP_REMOVED lines=18> */
.L_x_15:
[----:B-1----:R-:W1:Y:S01]  /*1340*/  S2UR UR5, SR_CTAID.X ;  /* 0x00000000000579c3 */ /* 0x002e620000002500 */
[----:B------:R-:W-:-:S05]  /*1350*/  CS2R.32 R59, SR_CgaSize ;  /* 0x00000000003b7805 */ /* 0x000fca0000008a00 */
[----:B------:R-:W-:-:S05]  /*1360*/  IMAD R59, R59, -0xa0, RZ ;  /* 0xffffff603b3b7824 */ /* 0x000fca00078e02ff */
[----:B------:R-:W-:-:S14]  /*1370*/  R2UR UR9, R59 ;  /* 0x000000003b0972ca */ /* 0x000fdc00000e0000 */
[----:B------:R-:W2:Y:S01]  /*1380*/  LDCU UR9, c[0x0][UR9+0x2b0] ;  /* 0x00005600090977ac */ /* 0x000ea20008000800 */
[----:B------:R-:W-:Y:S01]  /*1390*/  NOP ;  /* 0x0000000000007918 */ /* 0x000fe20000000000 */
[----:B------:R-:W-:-:S05]  /*13a0*/  CS2R.32 R59, SR_CgaSize ;  /* 0x00000000003b7805 */ /* 0x000fca0000008a00 */
[----:B------:R-:W-:-:S05]  /*13b0*/  IMAD R59, R59, -0xa0, RZ ;  /* 0xffffff603b3b7824 */ /* 0x000fca00078e02ff */
[----:B------:R-:W-:-:S14]  /*13c0*/  R2UR UR7, R59 ;  /* 0x000000003b0772ca */ /* 0x000fdc00000e0000 */
[----:B------:R-:W3:Y:S01]  /*13d0*/  LDCU UR7, c[0x0][UR7+0x2b4] ;  /* 0x00005680070777ac */ /* 0x000ee20008000800 */
[----:B------:R-:W4:Y:S08]  /*13e0*/  S2UR UR4, SR_CTAID.Y ;  /* 0x00000000000479c3 */ /* 0x000f300000002600 */
[----:B------:R-:W3:Y:S01]  /*13f0*/  LDC R10, c[0x0][0xb24] ;  /* 0x0002c900ff0a7b82 */ /* 0x000ee20000000800 */
[----:B-1----:R-:W-:-:S02]  /*1400*/  I2FP.F32.U32 R59, UR5 ;  /* 0x00000005003b7c45 */ /* 0x002fc40008201000 */
[----:B------:R-:W-:-:S05]  /*1410*/  CS2R.32 R3, SR_CgaSize ;  /* 0x0000000000037805 */ /* 0x000fca0000008a00 */
[----:B------:R-:W-:-:S06]  /*1420*/  IMAD R3, R3, -0xa0, RZ ;  /* 0xffffff6003037824 */ /* 0x000fcc00078e02ff */
[----:B------:R-:W1:Y:S01]  /*1430*/  LDC R3, c[0x0][R3+0x2a0] ;  /* 0x0000a80003037b82 */ /* 0x000e620000000800 */
[----:B------:R-:W-:Y:S01]  /*1440*/  MOV R21, UR5 ;  /* 0x0000000500157c02 */ /* 0x000fe20008000f00 */
[----:B--2---:R-:W-:Y:S01]  /*1450*/  FMUL R59, R59, UR9 ;  /* 0x000000093b3b7c20 */ /* 0x004fe20008400000 */
[----:B----4-:R-:W-:Y:S02]  /*1460*/  I2FP.F32.U32 R58, UR4 ;  /* 0x00000004003a7c45 */ /* 0x010fe40008201000 */
[----:B------:R-:W-:-:S05]  /*1470*/  CS2R.32 R2, SR_CgaSize ;  /* 0x0000000000027805 */ /* 0x000fca0000008a00 */
[----:B------:R-:W-:-:S06]  /*1480*/  IMAD R2, R2, -0xa0, RZ ;  /* 0xffffff6002027824 */ /* 0x000fcc00078e02ff */
[----:B------:R-:W2:Y:S01]  /*1490*/  LDC R2, c[0x0][R2+0x2a4] ;  /* 0x0000a90002027b82 */ /* 0x000ea20000000800 */
[----:B------:R-:W-:Y:S01]  /*14a0*/  MOV R20, UR4 ;  /* 0x0000000400147c02 */ /* 0x000fe20008000f00 */
[----:B------:R-:W4:Y:S01]  /*14b0*/  F2I.U32.TRUNC.NTZ R59, R59 ;  /* 0x0000003b003b7305 */ /* 0x000f22000020f000 */
[----:B---3--:R-:W-:-:S05]  /*14c0*/  FMUL R58, R58, UR7 ;  /* 0x000000073a3a7c20 */ /* 0x008fca0008400000 */
[----:B------:R-:W-:Y:S01]  /*14d0*/  BAR.SYNC.DEFER_BLOCKING 0x0 ;  /* 0x0000000000007b1d */ /* 0x000fe20000010000 */
[----:B------:R-:W-:-:S05]  /*14e0*/  ISETP.GE.AND P0, PT, R10, 0x1, PT ;  /* 0x000000010a00780c */ /* 0x000fca0003f06270 */
[----:B------:R-:W3:Y:S02]  /*14f0*/  F2I.U32.TRUNC.NTZ R58, R58 ;  /* 0x0000003a003a7305 */ /* 0x000ee4000020f000 */
[----:B------:R-:W2:Y:S01]  /*1500*/  S2UR UR36, SR_CTAID.Z ;  /* 0x00000000002479c3 */ /* 0x000ea20000002700 */
[----:B----4-:R-:W-:-:S05]  /*1510*/  IADD3 R59, PT, PT, -R59, RZ, RZ ;  /* 0x000000ff3b3b7210 */ /* 0x010fca0007ffe1ff */
[----:B-1----:R-:W-:Y:S01]  /*1520*/  IMAD R59, R3, R59, UR5 ;  /* 0x00000005033b7e24 */ /* 0x002fe2000f8e023b */
[----:B---3--:R-:W-:-:S05]  /*1530*/  IADD3 R58, PT, PT, -R58, RZ, RZ ;  /* 0x000000ff3a3a7210 */ /* 0x008fca0007ffe1ff */
[----:B--2---:R-:W-:Y:S01]  /*1540*/  IMAD R58, R2, R58, UR4 ;  /* 0x00000004023a7e24 */ /* 0x004fe2000f8e023a */
[----:B------:R-:W-:Y:S06]  /*1550*/  @!P0 BRA `(.L_x_16) ;  /* 0x0000000000b88947 */ /* 0x000fec0003800000 */
[----:B------:R-:W1:Y:S01]  /*1560*/  LDC.64 R4, c[0x0][0xb18] ;  /* 0x0002c600ff047b82 */ /* 0x000e620000000a00 */
[----:B------:R-:W-:-:S07]  /*1570*/  ISETP.NE.AND P0, PT, R10, 0x1, PT ;  /* 0x000000010a00780c */ /* 0x000fce0003f05270 */
[----:B------:R-:W2:Y:S08]  /*1580*/  LDC R9, c[0x0][0xb0c] ;  /* 0x0002c300ff097b82 */ /* 0x000eb00000000800 */
[----:B------:R-:W3:Y:S08]  /*1590*/  LDC R12, c[0x0][0x370] ;  /* 0x0000dc00ff0c7b82 */ /* 0x000ef00000000800 */
[----:B------:R-:W4:Y:S01]  /*15a0*/  LDC R11, c[0x0][0x374] ;  /* 0x0000dd00ff0b7b82 */ /* 0x000f220000000800 */
[----:B-1----:R-:W-:-:S07]  /*15b0*/  ISETP.NE.AND P1, PT, R4, 0x1, PT ;  /* 0x000000010400780c */ /* 0x002fce0003f25270 */
[----:B------:R-:W3:Y:S01]  /*15c0*/  LDC.64 R6, c[0x0][0xb10] ;  /* 0x0002c400ff067b82 */ /* 0x000ee20000000a00 */
[----:B--2---:R-:W-:-:S07]  /*15d0*/  ISETP.NE.AND P2, PT, R9, 0x1, PT ;  /* 0x000000010900780c */ /* 0x004fce0003f45270 */
[----:B------:R-:W1:Y:S08]  /*15e0*/  LDC R8, c[0x0][0xb20] ;  /* 0x0002c800ff087b82 */ /* 0x000e700000000800 */
[----:B------:R-:W2:Y:S01]  /*15f0*/  LDC.64 R2, c[0x0][0xb28] ;  /* 0x0002ca00ff027b82 */ /* 0x000ea20000000a00 */
[----:B----4-:R-:W-:-:S04]  /*1600*/  IMAD.HI.U32 R13, R11, R5, RZ ;  /* 0x000000050b0d7227 */ /* 0x010fc800078e00ff */
[----:B------:R-:W-:-:S04]  /*1610*/  IMAD.HI.U32 R5, R20, R5, RZ ;  /* 0x0000000514057227 */ /* 0x000fc800078e00ff */
[----:B---3--:R-:W-:-:S05]  /*1620*/  IMAD.HI.U32 R14, R12, R6, RZ ;  /* 0x000000060c0e7227 */ /* 0x008fca00078e00ff */
[-C--:B------:R-:W-:Y:S01]  /*1630*/  @P2 SHF.R.U32.HI R12, RZ, R7.reuse, R14 ;  /* 0x00000007ff0c2219 */ /* 0x080fe2000001160e */
[----:B------:R-:W-:Y:S01]  /*1640*/  IMAD.HI.U32 R14, R21, R6, RZ ;  /* 0x00000006150e7227 */ /* 0x000fe200078e00ff */
[-C--:B-1----:R-:W-:Y:S02]  /*1650*/  @P1 SHF.R.U32.HI R11, RZ, R8.reuse, R13 ;  /* 0x00000008ff0b1219 */ /* 0x082fe4000001160d */
[----:B------:R-:W-:Y:S02]  /*1660*/  SHF.R.U32.HI R5, RZ, R8, R5 ;  /* 0x00000008ff057219 */ /* 0x000fe40000011605 */
[----:B------:R-:W-:Y:S02]  /*1670*/  SHF.R.U32.HI R14, RZ, R7, R14 ;  /* 0x00000007ff0e7219 */ /* 0x000fe4000001160e */
[----:B------:R-:W-:Y:S01]  /*1680*/  SEL R5, R20, R5, !P1 ;  /* 0x0000000514057207 */ /* 0x000fe20004800000 */
[----:B--2---:R-:W-:Y:S01]  /*1690*/  IMAD.HI.U32 R13, R11, R2, RZ ;  /* 0x000000020b0d7227 */ /* 0x004fe200078e00ff */
[----:B------:R-:W-:-:S03]  /*16a0*/  SEL R14, R21, R14, !P2 ;  /* 0x0000000e150e7207 */ /* 0x000fc60005000000 */
[----:B------:R-:W-:Y:S01]  /*16b0*/  IMAD.HI.U32 R6, R12, R2, RZ ;  /* 0x000000020c067227 */ /* 0x000fe200078e00ff */
[----:B------:R-:W-:-:S04]  /*16c0*/  @P0 SHF.R.U32.HI R11, RZ, R3, R13 ;  /* 0x00000003ff0b0219 */ /* 0x000fc8000001160d */
[----:B------:R-:W-:Y:S01]  /*16d0*/  @P0 SHF.R.U32.HI R12, RZ, R3, R6 ;  /* 0x00000003ff0c0219 */ /* 0x000fe20000011606 */
[----:B------:R-:W-:-:S04]  /*16e0*/  IMAD R11, R11, R10, RZ ;  /* 0x0000000a0b0b7224 */ /* 0x000fc800078e02ff */
[----:B------:R-:W-:Y:S01]  /*16f0*/  IMAD R6, R12, R10, RZ ;  /* 0x0000000a0c067224 */ /* 0x000fe200078e02ff */
[----:B------:R-:W-:-:S04]  /*1700*/  ISETP.GE.AND P1, PT, R5, R11, PT ;  /* 0x0000000b0500720c */ /* 0x000fc80003f26270 */
[----:B------:R-:W-:Y:S01]  /*1710*/  ISETP.GE.OR P1, PT, R14, R6, P1 ;  /* 0x000000060e00720c */ /* 0x000fe20000f26670 */
[----:B------:R-:W-:-:S05]  /*1720*/  IMAD.HI.U32 R6, R5, R2, RZ ;  /* 0x0000000205067227 */ /* 0x000fca00078e00ff */
[----:B------:R-:W-:-:S04]  /*1730*/  SHF.R.U32.HI R6, RZ, R3, R6 ;  /* 0x00000003ff067219 */ /* 0x000fc80000011606 */
[----:B------:R-:W-:-:S03]  /*1740*/  SEL R6, R5, R6, !P0 ;  /* 0x0000000605067207 */ /* 0x000fc60004000000 */
[----:B------:R-:W-:Y:S01]  /*1750*/  @!P1 IMAD.HI.U32 R7, R14, R2, RZ ;  /* 0x000000020e079227 */ /* 0x000fe200078e00ff */
[----:B------:R-:W-:-:S04]  /*1760*/  IADD3 R2, PT, PT, -R6, RZ, RZ ;  /* 0x000000ff06027210 */ /* 0x000fc80007ffe1ff */
[----:B------:R-:W-:Y:S01]  /*1770*/  @!P1 SHF.R.U32.HI R3, RZ, R3, R7 ;  /* 0x00000003ff039219 */ /* 0x000fe20000011607 */
[----:B------:R-:W-:Y:S01]  /*1780*/  IMAD R2, R10, R2, R5 ;  /* 0x000000020a027224 */ /* 0x000fe200078e0205 */
[----:B------:R-:W-:Y:S02]  /*1790*/  IADD3 R7, PT, PT, -R5, RZ, RZ ;  /* 0x000000ff05077210 */ /* 0x000fe40007ffe1ff */
[----:B------:R-:W-:-:S03]  /*17a0*/  @!P1 SEL R3, R14, R3, !P0 ;  /* 0x000000030e039207 */ /* 0x000fc60004000000 */
[----:B------:R-:W-:Y:S02]  /*17b0*/  IMAD R7, R4, R7, R20 ;  /* 0x0000000704077224 */ /* 0x000fe400078e0214 */
[--C-:B------:R-:W-:Y:S02]  /*17c0*/  @!P1 IMAD.IADD R6, R6, 0x1, -R3.reuse ;  /* 0x0000000106069824 */ /* 0x100fe400078e0a03 */
[----:B------:R-:W-:Y:S01]  /*17d0*/  @!P1 IMAD R3, R2, R12, R3 ;  /* 0x0000000c02039224 */ /* 0x000fe200078e0203 */
[----:B------:R-:W-:Y:S01]  /*17e0*/  IADD3 R2, PT, PT, -R14, RZ, RZ ;  /* 0x000000ff0e027210 */ /* 0x000fe20007ffe1ff */
[----:B------:R-:W-:Y:S02]  /*17f0*/  @!P1 IMAD R5, R6, R10, R14 ;  /* 0x0000000a06059224 */ /* 0x000fe400078e020e */
[----:B------:R-:W-:Y:S02]  /*1800*/  @!P1 IMAD.MOV.U32 R14, RZ, RZ, R3 ;  /* 0x000000ffff0e9224 */ /* 0x000fe400078e0003 */
[----:B------:R-:W-:-:S02]  /*1810*/  IMAD R2, R9, R2, R21 ;  /* 0x0000000209027224 */ /* 0x000fc400078e0215 */
[----:B------:R-:W-:Y:S02]  /*1820*/  IMAD R20, R5, R4, R7 ;  /* 0x0000000405147224 */ /* 0x000fe400078e0207 */
[----:B------:R-:W-:Y:S02]  /*1830*/  IMAD R21, R14, R9, R2 ;  /* 0x000000090e157224 */ /* 0x000fe400078e0202 */
.L_x_16:
[----:B------:R-:W1:Y:S01]  /*1840*/  LDCU UR4, c[0x0][0xb30] ;  /* 0x00016600ff0477ac */ /* 0x000e620008000800 */
[----:B------:R-:W2:Y:S08]  /*1850*/  S2UR UR37, SR_CgaCtaId ;  /* 0x00000000002579c3 */ /* 0x000eb00000008800 */
[----:B------:R-:W3:Y:S01]  /*1860*/  LDC R26, c[0x0][0xb24] ;  /* 0x0002c900ff1a7b82 */ /* 0x000ee20000000800 */
[----:B-1----:R-:W-:-:S09]  /*1870*/  UISETP.NE.AND UP1, UPT, UR4, 0x1, UPT ;  /* 0x000000010400788c */ /* 0x002fd2000bf25270 */
[----:B--2---:R-:W-:Y:S05]  /*1880*/  BRA.U UP1, `(.L_x_17) ;  /* 0x0000000101407547 */ /* 0x004fea000b800000 */
[----:B------:R-:W1:Y:S08]  /*1890*/  LDC.64 R4, c[0x0][0xb10] ;  /* 0x0002c400ff047b82 */ /* 0x000e700000000a00 */
[----:B------:R-:W2:Y:S08]  /*18a0*/  LDC.64 R2, c[0x0][0xb18] ;  /* 0x0002c600ff027b82 */ /* 0x000eb00000000a00 */
[----:B------:R-:W4:Y:S08]  /*18b0*/  LDC R6, c[0x0][0xb20] ;  /* 0x0002c800ff067b82 */ /* 0x000f300000000800 */
[----:B------:R-:W3:Y:S01]  /*18c0*/  LDC R7, c[0x0][0xb0c] ;  /* 0x0002c300ff077b82 */ /* 0x000ee20000000800 */
[----:B-1----:R-:W-:-:S05]  /*18d0*/  IMAD.HI.U32 R4, R21, R4, RZ ;  /* 0x0000000415047227 */ /* 0x002fca00078e00ff */
[----:B------:R-:W-:Y:S01]  /*18e0*/  SHF.R.U32.HI R4, RZ, R5, R4 ;  /* 0x00000005ff047219 */ /* 0x000fe20000011604 */
[----:B--2---:R-:W-:Y:S01]  /*18f0*/  IMAD.HI.U32 R3, R20, R3, RZ ;  /* 0x0000000314037227 */ /* 0x004fe200078e00ff */
[----:B------:R-:W-:-:S04]  /*1900*/  ISETP.NE.AND P0, PT, R2, 0x1, PT ;  /* 0x000000010200780c */ /* 0x000fc80003f05270 */
[----:B----4-:R-:W-:-:S04]  /*1910*/  SHF.R.U32.HI R3, RZ, R6, R3 ;  /* 0x00000006ff037219 */ /* 0x010fc80000011603 */
[----:B------:R-:W-:Y:S02]  /*1920*/  SEL R3, R20, R3, !P0 ;  /* 0x0000000314037207 */ /* 0x000fe40004000000 */
[----:B---3--:R-:W-:-:S04]  /*1930*/  ISETP.NE.AND P1, PT, R7, 0x1, PT ;  /* 0x000000010700780c */ /* 0x008fc80003f25270 */
[----:B------:R-:W-:-:S05]  /*1940*/  SEL R4, R21, R4, !P1 ;  /* 0x0000000415047207 */ /* 0x000fca0004800000 */
[----:B------:R-:W-:Y:S02]  /*1950*/  IMAD.IADD R5, R3, 0x1, -R4 ;  /* 0x0000000103057824 */ /* 0x000fe400078e0a04 */
[----:B------:R-:W-:Y:S02]  /*1960*/  IMAD.IADD R3, R4, 0x1, -R3 ;  /* 0x0000000104037824 */ /* 0x000fe400078e0a03 */
[----:B------:R-:W-:Y:S02]  /*1970*/  IMAD R21, R5, R7, R21 ;  /* 0x0000000705157224 */ /* 0x000fe400078e0215 */
[----:B------:R-:W-:-:S07]  /*1980*/  IMAD R20, R3, R2, R20 ;  /* 0x0000000203147224 */ /* 0x000fce00078e0214 */
.L_x_17:
[----:B------:R-:W-:Y:S01]  /*1990*/  BAR.SYNC.DEFER_BLOCKING 0x0 ;  /* 0x0000000000007b1d */ /* 0x000fe20000010000 */
[----:B------:R-:W-:Y:S01]  /*19a0*/  UISETP.NE.AND UP1, UPT, UR8, 0x2, UPT ;  /* 0x000000020800788c */ /* 0x000fe2000bf25270 */
[----:B------:R-:W-:Y:S02]  /*19b0*/  ISETP.NE.OR P5, PT, R0, 0x2, !P5 ;  /* 0x000000020000780c */ /* 0x000fe40006fa5670 */
[----:B------:R-:W-:-:S06]  /*19c0*/  LOP3.LUT R2, R70, 0x1f, RZ, 0xc0, !PT ;  /* 0x0000001f46027812 */ /* 0x000fcc00078ec0ff */
[----:B------:R-:W-:Y:S05]  /*19d0*/  BRA.U UP1, `(.L_x_18) ;  /* 0x0000002d01387547 */ /* 0x000fea000b800000 */
[----:B------:R-:W1:Y:S01]  /*19e0*/  LDCU UR13, c[0x0][0x38c] ;  /* 0x00007180ff0d77ac */ /* 0x000e620008000800 */
[----:B------:R-:W2:Y:S01]  /*19f0*/  LDC R8, c[0x0][0x370] ;  /* 0x0000dc00ff087b82 */ /* 0x000ea20000000800 */
[----:B------:R-:W-:Y:S01]  /*1a00*/  PLOP3.LUT P1, PT, PT, PT, UP2, 0x80, 0x8 ;  /* 0x000000000008781c */ /* 0x000fe20003f2f028 */
[----:B------:R-:W-:Y:S01]  /*1a10*/  IMAD.MOV.U32 R15, RZ, RZ, 0x1 ;  /* 0x00000001ff0f7424 */ /* 0x000fe200078e00ff */
[----:B------:R-:W-:Y:S01]  /*1a20*/  ISETP.EQ.OR P4, PT, R2, RZ, P5 ;  /* 0x000000ff0200720c */ /* 0x000fe20002f82670 */
[----:B------:R-:W-:Y:S01]  /*1a30*/  IMAD.MOV.U32 R14, RZ, RZ, RZ ;  /* 0x000000ffff0e7224 */ /* 0x000fe200078e00ff */
[----:B------:R-:W-:Y:S02]  /*1a40*/  PLOP3.LUT P1, PT, P1, PT, PT, 0x8, 0x80 ;  /* 0x000000000080781c */ /* 0x000fe40000f2e170 */
[----:B------:R-:W-:Y:S01]  /*1a50*/  CS2R R12, SRZ ;  /* 0x00000000000c7805 */ /* 0x000fe2000001ff00 */
[----:B------:R-:W-:Y:S01]  /*1a60*/  IMAD.MOV.U32 R11, RZ, RZ, 0x1 ;  /* 0x00000001ff0b7424 */ /* 0x000fe200078e00ff */
[----:B------:R-:W4:Y:S01]  /*1a70*/  LDC R0, c[0x0][0x374] ;  /* 0x0000dd00ff007b82 */ /* 0x000f220000000800 */
[----:B------:R-:W2:Y:S01]  /*1a80*/  LDCU.64 UR22, c[0x0][0x348] ;  /* 0x00006900ff1677ac */ /* 0x000ea20008000a00 */
[----:B------:R-:W-:Y:S01]  /*1a90*/  UMOV UR6, URZ ;  /* 0x000000ff00067c82 */ /* 0x000fe20008000000 */
[----:B-1----:R-:W-:-:S04]  /*1aa0*/  UIADD3 UR5, UPT, UPT, UR13, 0xf, URZ ;  /* 0x0000000f0d057890 */ /* 0x002fc8000fffe0ff */
[----:B------:R-:W-:-:S04]  /*1ab0*/  USHF.R.S32.HI UR4, URZ, 0x1f, UR5 ;  /* 0x0000001fff047899 */ /* 0x000fc80008011405 */
[----:B------:R-:W-:-:S04]  /*1ac0*/  ULEA.HI UR4, UR4, UR5, URZ, 0x4 ;  /* 0x0000000504047291 */ /* 0x000fc8000f8f20ff */
[----:B------:R-:W-:Y:S02]  /*1ad0*/  USHF.R.S32.HI UR15, URZ, 0x4, UR4 ;  /* 0x00000004ff0f7899 */ /* 0x000fe40008011404 */
[----:B------:R-:W-:Y:S02]  /*1ae0*/  UIADD3 UR4, UPT, UPT, UR13, -0x1, URZ ;  /* 0xffffffff0d047890 */ /* 0x000fe4000fffe0ff */
[----:B------:R-:W-:Y:S02]  /*1af0*/  UISETP.LT.U32.AND UP0, UPT, UR15, 0x35, UPT ;  /* 0x000000350f00788c */ /* 0x000fe4000bf01070 */
[----:B------:R-:W-:Y:S02]  /*1b00*/  UISETP.GE.U32.AND UP1, UPT, UR4, -0x1f, UPT ;  /* 0xffffffe10400788c */ /* 0x000fe4000bf26070 */
[----:B------:R-:W-:Y:S02]  /*1b10*/  USEL UR14, UR15, 0x35, UP0 ;  /* 0x000000350f0e7887 */ /* 0x000fe40008000000 */
[----:B------:R-:W-:-:S02]  /*1b20*/  UIADD3 UR13, UPT, UPT, UR13, 0x1e, URZ ;  /* 0x0000001e0d0d7890 */ /* 0x000fc4000fffe0ff */
[----:B------:R-:W-:Y:S02]  /*1b30*/  UIADD3 UR5, UPT, UPT, UR14, -0x1, URZ ;  /* 0xffffffff0e057890 */ /* 0x000fe4000fffe0ff */
[----:B------:R-:W-:-:S03]  /*1b40*/  UIADD3 UR7, UPT, UPT, UR15, -UR14, URZ ;  /* 0x8000000e0f077290 */ /* 0x000fc6000fffe0ff */
[----:B------:R-:W-:-:S04]  /*1b50*/  @UP1 UIADD3 UR5, UPT, UPT, UR14, URZ, URZ ;  /* 0x000000ff0e051290 */ /* 0x000fc8000fffe0ff */
[----:B--2---:R-:W-:-:S12]  /*1b60*/  UIADD3 UR5, UPT, UPT, UR5, 0x1, URZ ;  /* 0x0000000105057890 */ /* 0x004fd8000fffe0ff */
.L_x_36:
[----:B------:R-:W-:Y:S01]  /*1b70*/  UISETP.NE.AND UP0, UPT, UR37, URZ, UPT ;  /* 0x000000ff2500728c */ /* 0x000fe2000bf05270 */
[----:B------:R-:W1:Y:S08]  /*1b80*/  S2UR UR37, SR_CgaCtaId ;  /* 0x00000000002579c3 */ /* 0x000e700000008800 */
[----:B------:R-:W-:Y:S05]  /*1b90*/  BRA.U UP0, `(.L_x_19) ;  /* 0x0000000100347547 */ /* 0x000fea000b800000 */
[----:B------:R-:W2:Y:S01]  /*1ba0*/  S2R R2, SR_CgaCtaId ;  /* 0x0000000000027919 */ /* 0x000ea20000008800 */
[----:B------:R-:W-:-:S04]  /*1bb0*/  MOV R3, 0x400 ;  /* 0x0000040000037802 */ /* 0x000fc80000000f00 */
[----:B--2---:R-:W-:Y:S02]  /*1bc0*/  LEA R2, R2, R3, 0x18 ;  /* 0x0000000302027211 */ /* 0x004fe400078ec0ff */
[----:B------:R-:W-:-:S03]  /*1bd0*/  SHF.L.U32 R3, R11, 0x1f, RZ ;  /* 0x0000001f0b037819 */ /* 0x000fc600000006ff */
[----:B------:R-:W-:-:S04]  /*1be0*/  IMAD R2, R12, 0x8, R2 ;  /* 0x000000080c027824 */ /* 0x000fc800078e0202 */
[----:B------:R-:W2:Y:S02]  /*1bf0*/  SYNCS.PHASECHK.TRANS64.TRYWAIT P0, [R2+URZ+0x400], R3 ;  /* 0x00040003020075a7 */ /* 0x000ea400080011ff */
[----:B--2---:R-:W-:Y:S05]  /*1c00*/  @!P0 BRA `(.L_x_20) ;  /* 0x0000007000788947 */ /* 0x004fea0003800000 */
.L_x_165:
[----:B------:R-:W-:Y:S01]  /*1c10*/  VIADD R12, R12, 0x1 ;  /* 0x000000010c0c7836 */ /* 0x000fe20000000000 */
[----:B------:R2:W-:Y:S04]  /*1c20*/  SYNCS.ARRIVE.TRANS64.A1T0 RZ, [R2+URZ+0x3f0], RZ ;  /* 0x0003f0ff02ff79a7 */ /* 0x0005e800081000ff */
[----:B------:R-:W-:-:S04]  /*1c30*/  ISETP.NE.AND P0, PT, R12, 0x2, PT ;  /* 0x000000020c00780c */ /* 0x000fc80003f05270 */
[----:B------:R-:W-:Y:S02]  /*1c40*/  SEL R12, R12, RZ, P0 ;  /* 0x000000ff0c0c7207 */ /* 0x000fe40000000000 */
[----:B--2---:R-:W-:-:S04]  /*1c50*/  SEL R2, RZ, 0x1, P0 ;  /* 0x00000001ff027807 */ /* 0x004fc80000000000 */
[----:B------:R-:W-:-:S07]  /*1c60*/  LOP3.LUT R11, R11, R2, RZ, 0x3c, !PT ;  /* 0x000000020b0b7212 */ /* 0x000fce00078e3cff */
.L_x_19:
[----:B------:R-:W-:Y:S01]  /*1c70*/  UMOV UR4, 0x400 ;  /* 0x0000040000047882 */ /* 0x000fe20000000000 */
[----:B------:R-:W-:Y:S01]  /*1c80*/  SHF.L.U32 R2, R15, 0x1f, RZ ;  /* 0x0000001f0f027819 */ /* 0x000fe200000006ff */
[----:B-1----:R-:W-:Y:S01]  /*1c90*/  ULEA UR4, UR37, UR4, 0x18 ;  /* 0x0000000425047291 */ /* 0x002fe2000f8ec0ff */
[----:B------:R-:W-:Y:S01]  /*1ca0*/  R2UR UR35, R21 ;  /* 0x00000000152372ca */ /* 0x000fe200000e0000 */
[----:B------:R-:W-:Y:S01]  /*1cb0*/  UISETP.GE.U32.AND UP0, UPT, UR13, 0x1f, UPT ;  /* 0x0000001f0d00788c */ /* 0x000fe2000bf06070 */
[----:B------:R-:W-:Y:S01]  /*1cc0*/  R2UR UR11, R20 ;  /* 0x00000000140b72ca */ /* 0x000fe200000e0000 */
[----:B------:R-:W-:Y:S01]  /*1cd0*/  ULEA UR8, UR6, UR4, 0x3 ;  /* 0x0000000406087291 */ /* 0x000fe2000f8e18ff */
[----:B------:R-:W-:-:S08]  /*1ce0*/  UMOV UR24, URZ ;  /* 0x000000ff00187c82 */ /* 0x000fd00008000000 */
[----:B------:R1:W2:Y:S01]  /*1cf0*/  SYNCS.PHASECHK.TRANS64.TRYWAIT P0, [UR8+0x1a8], R2 ;  /* 0x0001a802ff0075a7 */ /* 0x0002a20008001108 */
[----:B------:R-:W-:Y:S02]  /*1d00*/  USHF.L.U32 UR35, UR35, 0x6, URZ ;  /* 0x0000000623237899 */ /* 0x000fe400080006ff */
[----:B------:R-:W-:Y:S01]  /*1d10*/  USHF.L.U32 UR11, UR11, 0x6, URZ ;  /* 0x000000060b0b7899 */ /* 0x000fe200080006ff */
[----:B------:R-:W-:Y:S11]  /*1d20*/  BRA.U !UP0, `(.L_x_21) ;  /* 0x0000000108a47547 */ /* 0x000ff6000b800000 */
[----:B------:R-:W-:Y:S01]  /*1d30*/  UMOV UR16, URZ ;  /* 0x000000ff00107c82 */ /* 0x000fe20008000000 */
[----:B------:R-:W-:-:S05]  /*1d40*/  UMOV UR17, UR6 ;  /* 0x0000000600117c82 */ /* 0x000fca0008000000 */
.L_x_26:
[----:B-1----:R-:W-:Y:S01]  /*1d50*/  ULEA UR33, UR17, UR4, 0x3 ;  /* 0x0000000411217291 */ /* 0x002fe2000f8e18ff */
[----:B--2---:R-:W-:Y:S01]  /*1d60*/  @!P5 MOV R3, 0x1000 ;  /* 0x000010000003d802 */ /* 0x004fe20000000f00 */
[----:B--2---:R-:W-:Y:S10]  /*1d70*/  @P0 BRA `(.L_x_22) ;  /* 0x00000000000c0947 */ /* 0x004ff40003800000 */
[----:B------:R-:W-:-:S04]  /*1d80*/  SHF.L.U32 R4, R15, 0x1f, RZ ;  /* 0x0000001f0f047819 */ /* 0x000fc800000006ff */
[----:B------:R-:W2:Y:S02]  /*1d90*/  SYNCS.PHASECHK.TRANS64.TRYWAIT P0, [UR33+0x1a8], R4 ;  /* 0x0001a804ff0075a7 */ /* 0x000ea40008001121 */
[----:B--2---:R-:W-:Y:S05]  /*1da0*/  @!P0 BRA `(.L_x_23) ;  /* 0x0000007000248947 */ /* 0x004fea0003800000 */
.L_x_22:
[----:B------:R2:W-:Y:S01]  /*1db0*/  @!P5 SYNCS.ARRIVE.TRANS64 RZ, [UR33], R3 ;  /* 0x00000003ffffd9a7 */ /* 0x0005e20008000021 */
[----:B------:R-:W-:Y:S04]  /*1dc0*/  BSSY.RECONVERGENT B0, `(.L_x_24) ;  /* 0x0000003000007945 */ /* 0x000fe80003800200 */
[----:B------:R-:W-:Y:S05]  /*1dd0*/  @P4 BRA `(.L_x_25) ;  /* 0x0000000000044947 */ /* 0x000fea0003800000 */
[----:B------:R-:W-:Y:S05]  /*1de0*/  BPT.TRAP 0x1 ;  /* 0x000000040000795c */ /* 0x000fea0000300000 */
.L_x_25:
[----:B------:R-:W-:Y:S05]  /*1df0*/  BSYNC.RECONVERGENT B0 ;  /* 0x0000000000007941 */ /* 0x000fea0003800200 */
.L_x_24:
[----:B------:R-:W-:Y:S02]  /*1e00*/  UIADD3 UR6, UPT, UPT, UR17, 0x1, URZ ;  /* 0x0000000111067890 */ /* 0x000fe4000fffe0ff */
[----:B------:R-:W-:Y:S02]  /*1e10*/  UIADD3 UR26, UP1, UPT, UR22, 0x80, URZ ;  /* 0x00000080161a7890 */ /* 0x000fe4000ff3e0ff */
[----:B------:R-:W-:Y:S02]  /*1e20*/  UISETP.NE.AND UP0, UPT, UR6, 0x35, UPT ;  /* 0x000000350600788c */ /* 0x000fe4000bf05270 */
[----:B------:R-:W-:Y:S02]  /*1e30*/  USHF.L.U32 UR34, UR16, 0x4, URZ ;  /* 0x0000000410227899 */ /* 0x000fe400080006ff */
[----:B------:R-:W-:Y:S02]  /*1e40*/  USEL UR9, URZ, 0x1, UP0 ;  /* 0x00000001ff097887 */ /* 0x000fe40008000000 */
[----:B------:R-:W-:-:S02]  /*1e50*/  USEL UR6, UR6, URZ, UP0 ;  /* 0x000000ff06067287 */ /* 0x000fc40008000000 */
[----:B------:R-:W-:Y:S02]  /*1e60*/  UIADD3 UR20, UP0, UPT, UR22, 0x180, URZ ;  /* 0x0000018016147890 */ /* 0x000fe4000ff1e0ff */
[----:B------:R-:W-:Y:S01]  /*1e70*/  ULEA UR8, UR6, UR4, 0x3 ;  /* 0x0000000406087291 */ /* 0x000fe2000f8e18ff */
[----:B------:R-:W-:Y:S01]  /*1e80*/  LOP3.LUT R15, R15, UR9, RZ, 0x3c, !PT ;  /* 0x000000090f0f7c12 */ /* 0x000fe2000f8e3cff */
[----:B------:R-:W-:Y:S02]  /*1e90*/  UIADD3.X UR27, UPT, UPT, URZ, UR23, URZ, UP1, !UPT ;  /* 0x00000017ff1b7290 */ /* 0x000fe40008ffe4ff */
[----:B------:R-:W-:Y:S01]  /*1ea0*/  UIADD3.X UR21, UPT, UPT, URZ, UR23, URZ, UP0, !UPT ;  /* 0x00000017ff157290 */ /* 0x000fe200087fe4ff */
[----:B-1----:R-:W-:Y:S01]  /*1eb0*/  SHF.L.U32 R2, R15, 0x1f, RZ ;  /* 0x0000001f0f027819 */ /* 0x002fe200000006ff */
[----:B------:R-:W-:Y:S01]  /*1ec0*/  UMOV UR18, 0x0 ;  /* 0x0000000000127882 */ /* 0x000fe20000000000 */
[----:B------:R-:W-:Y:S01]  /*1ed0*/  UMOV UR19, 0x10000000 ;  /* 0x1000000000137882 */ /* 0x000fe20000000000 */
[----:B------:R-:W-:Y:S01]  /*1ee0*/  UMOV UR12, UR36 ;  /* 0x00000024000c7c82 */ /* 0x000fe20008000000 */
[----:B------:R1:W1:Y:S01]  /*1ef0*/  SYNCS.PHASECHK.TRANS64.TRYWAIT P0, [UR8+0x1a8], R2 ;  /* 0x0001a802ff0075a7 */ /* 0x0002620008001108 */
[----:B------:R-:W-:Y:S01]  /*1f00*/  ULEA UR8, UR17, UR4, 0xb ;  /* 0x0000000411087291 */ /* 0x000fe2000f8e58ff */
[----:B------:R-:W-:Y:S01]  /*1f10*/  UMOV UR9, UR33 ;  /* 0x0000002100097c82 */ /* 0x000fe20008000000 */
[----:B------:R-:W-:-:S02]  /*1f20*/  UMOV UR10, UR34 ;  /* 0x00000022000a7c82 */ /* 0x000fc40008000000 */
[----:B------:R-:W-:Y:S02]  /*1f30*/  UIADD3 UR32, UPT, UPT, UR8, 0x3800, URZ ;  /* 0x0000380008207890 */ /* 0x000fe4000fffe0ff */
[----:B------:R-:W-:Y:S02]  /*1f40*/  UIADD3 UR8, UPT, UPT, UR8, 0x1e000, URZ ;  /* 0x0001e00008087890 */ /* 0x000fe4000fffe0ff */
[----:B------:R-:W-:Y:S01]  /*1f50*/  UIADD3 UR16, UPT, UPT, UR16, 0x1, URZ ;  /* 0x0000000110107890 */ /* 0x000fe2000fffe0ff */
[----:B------:R-:W-:Y:S01]  /*1f60*/  UMOV UR24, UR5 ;  /* 0x0000000500187c82 */ /* 0x000fe20008000000 */
[----:B------:R-:W-:Y:S02]  /*1f70*/  UMOV UR17, UR6 ;  /* 0x0000000600117c82 */ /* 0x000fe40008000000 */
[----:B------:R-:W-:Y:S01]  /*1f80*/  UISETP.NE.AND UP0, UPT, UR16, UR5, UPT ;  /* 0x000000051000728c */ /* 0x000fe2000bf05270 */
[----:B------:R1:W-:Y:S02]  /*1f90*/  UTMALDG.3D [UR32], [UR26], desc[UR18] ;  /* 0x000012201a0075b4 */ /* 0x0003e40008011000 */
[----:B------:R1:W-:Y:S06]  /*1fa0*/  UTMALDG.3D [UR8], [UR20], desc[UR18] ;  /* 0x00001208140075b4 */ /* 0x0003ec0008011000 */
[----:B------:R-:W-:Y:S05]  /*1fb0*/  BRA.U UP0, `(.L_x_26) ;  /* 0xfffffffd00647547 */ /* 0x000fea000b83ffff */
.L_x_21:
[----:B-1----:R-:W-:Y:S01]  /*1fc0*/  ULEA UR8, UR6, UR4, 0x3 ;  /* 0x0000000406087291 */ /* 0x002fe2000f8e18ff */
[----:B------:R-:W-:Y:S01]  /*1fd0*/  SHF.L.U32 R2, R15, 0x1f, RZ ;  /* 0x0000001f0f027819 */ /* 0x000fe200000006ff */
[----:B------:R-:W-:Y:S01]  /*1fe0*/  @!P1 SYNCS.ARRIVE.TRANS64.A1T0 RZ, [UR4+0x388], RZ ;  /* 0x000388ffffff99a7 */ /* 0x000fe20008100004 */
[----:B------:R-:W-:-:S06]  /*1ff0*/  UISETP.GT.AND UP0, UPT, UR15, UR14, UPT ;  /* 0x0000000e0f00728c */ /* 0x000fcc000bf04270 */
[----:B--2---:R1:W2:Y:S03]  /*2000*/  SYNCS.PHASECHK.TRANS64.TRYWAIT P0, [UR8+0x1a8], R2 ;  /* 0x0001a802ff0075a7 */ /* 0x0042a60008001108 */
[----:B------:R-:W-:Y:S05]  /*2010*/  BRA.U !UP0, `(.L_x_27) ;  /* 0x0000000108a87547 */ /* 0x000fea000b800000 */
[----:B------:R-:W-:Y:S01]  /*2020*/  UIADD3 UR21, UPT, UPT, UR7, UR24, URZ ;  /* 0x0000001807157290 */ /* 0x000fe2000fffe0ff */
[----:B------:R-:W-:-:S11]  /*2030*/  UMOV UR25, UR6 ;  /* 0x0000000600197c82 */ /* 0x000fd60008000000 */
.L_x_32:
[----:B-1----:R-:W-:Y:S01]  /*2040*/  ULEA UR17, UR25, UR4, 0x3 ;  /* 0x0000000419117291 */ /* 0x002fe2000f8e18ff */
[----:B--2---:R-:W-:Y:S01]  /*2050*/  @!P5 MOV R3, 0x1000 ;  /* 0x000010000003d802 */ /* 0x004fe20000000f00 */
[----:B--2---:R-:W-:Y:S10]  /*2060*/  @P0 BRA `(.L_x_28) ;  /* 0x00000000000c0947 */ /* 0x004ff40003800000 */
[----:B------:R-:W-:-:S04]  /*2070*/  SHF.L.U32 R4, R15, 0x1f, RZ ;  /* 0x0000001f0f047819 */ /* 0x000fc800000006ff */
[----:B------:R-:W2:Y:S02]  /*2080*/  SYNCS.PHASECHK.TRANS64.TRYWAIT P0, [UR17+0x1a8], R4 ;  /* 0x0001a804ff0075a7 */ /* 0x000ea40008001111 */
[----:B--2---:R-:W-:Y:S05]  /*2090*/  @!P0 BRA `(.L_x_29) ;  /* 0x0000006c00808947 */ /* 0x004fea0003800000 */
.L_x_28:
[----:B------:R2:W-:Y:S01]  /*20a0*/  @!P5 SYNCS.ARRIVE.TRANS64 RZ, [UR17], R3 ;  /* 0x00000003ffffd9a7 */ /* 0x0005e20008000011 */
[----:B------:R-:W-:Y:S04]  /*20b0*/  BSSY.RECONVERGENT B0, `(.L_x_30) ;  /* 0x0000003000007945 */ /* 0x000fe80003800200 */
[----:B------:R-:W-:Y:S05]  /*20c0*/  @P4 BRA `(.L_x_31) ;  /* 0x0000000000044947 */ /* 0x000fea0003800000 */
[----:B------:R-:W-:Y:S05]  /*20d0*/  BPT.TRAP 0x1 ;  /* 0x000000040000795c */ /* 0x000fea0000300000 */
.L_x_31:
[----:B------:R-:W-:Y:S05]  /*20e0*/  BSYNC.RECONVERGENT B0 ;  /* 0x0000000000007941 */ /* 0x000fea0003800200 */
.L_x_30:
        /* <DEDUP_REMOVED lines=20> */
[----:B------:R-:W-:Y:S01]  /*2230*/  UIADD3 UR8, UPT, UPT, UR8, 0x1e000, URZ ;  /* 0x0001e00008087890 */ /* 0x000fe2000fffe0ff */
[----:B------:R-:W-:Y:S01]  /*2240*/  UMOV UR9, UR17 ;  /* 0x0000001100097c82 */ /* 0x000fe20008000000 */
[----:B------:R-:W-:Y:S01]  /*2250*/  UMOV UR10, UR18 ;  /* 0x00000012000a7c82 */ /* 0x000fe20008000000 */
[----:B------:R-:W-:Y:S01]  /*2260*/  UIADD3 UR24, UPT, UPT, UR24, 0x1, URZ ;  /* 0x0000000118187890 */ /* 0x000fe2000fffe0ff */
[----:B------:R-:W-:-:S03]  /*2270*/  UMOV UR25, UR6 ;  /* 0x0000000600197c82 */ /* 0x000fc60008000000 */
[----:B------:R1:W-:Y:S01]  /*2280*/  UTMALDG.3D [UR16], [UR30], desc[UR26] ;  /* 0x00001a101e0075b4 */ /* 0x0003e20008011000 */
[----:B------:R-:W-:Y:S01]  /*2290*/  UISETP.NE.AND UP0, UPT, UR24, UR21, UPT ;  /* 0x000000151800728c */ /* 0x000fe2000bf05270 */
[----:B------:R1:W-:Y:S08]  /*22a0*/  UTMALDG.3D [UR8], [UR28], desc[UR26] ;  /* 0x00001a081c0075b4 */ /* 0x0003f00008011000 */
[----:B------:R-:W-:Y:S05]  /*22b0*/  BRA.U UP0, `(.L_x_32) ;  /* 0xfffffffd00607547 */ /* 0x000fea000b83ffff */
.L_x_27:
[C---:B-1----:R-:W-:Y:S01]  /*22c0*/  LEA R2, R14.reuse, UR4, 0x3 ;  /* 0x000000040e027c11 */ /* 0x042fe2000f8e18ff */
[----:B------:R-:W-:Y:S01]  /*22d0*/  NOP ;  /* 0x0000000000007918 */ /* 0x000fe20000000000 */
[----:B--2---:R-:W-:Y:S02]  /*22e0*/  SHF.L.U32 R3, R13, 0x1f, RZ ;  /* 0x0000001f0d037819 */ /* 0x004fe400000006ff */
[----:B------:R-:W-:Y:S02]  /*22f0*/  LEA R4, R14, UR4, 0x4 ;  /* 0x000000040e047c11 */ /* 0x000fe4000f8e20ff */
[----:B------:R-:W1:Y:S02]  /*2300*/  SYNCS.PHASECHK.TRANS64.TRYWAIT P0, [R2+URZ+0x390], R3 ;  /* 0x00039003020075a7 */ /* 0x000e6400080011ff */
[----:B-1----:R-:W-:Y:S05]  /*2310*/  @!P0 BRA `(.L_x_33) ;  /* 0x0000006800f88947 */ /* 0x002fea0003800000 */
.L_x_168:
[----:B------:R-:W2:Y:S01]  /*2320*/  LDS.128 R4, [R4+0x420] ;  /* 0x0004200004047984 */ /* 0x000ea20000000c00 */
[----:B---3--:R-:W-:Y:S01]  /*2330*/  ISETP.GE.AND P0, PT, R26, 0x1, PT ;  /* 0x000000011a00780c */ /* 0x008fe20003f06270 */
[----:B-1----:R-:W-:Y:S01]  /*2340*/  VIADD R2, R2, 0x3a0 ;  /* 0x000003a002027836 */ /* 0x002fe20000000000 */
[----:B------:R-:W-:Y:S01]  /*2350*/  @!PT LDS RZ, [RZ] ;  /* 0x00000000fffff984 */ /* 0x000fe20000000800 */
[----:B------:R-:W-:Y:S01]  /*2360*/  @!PT LDS RZ, [RZ] ;  /* 0x00000000fffff984 */ /* 0x000fe20000000800 */
[----:B------:R-:W-:Y:S01]  /*2370*/  @!PT LDS RZ, [RZ] ;  /* 0x00000000fffff984 */ /* 0x000fe20000000800 */
[----:B------:R-:W-:Y:S01]  /*2380*/  @!PT LDS RZ, [RZ] ;  /* 0x00000000fffff984 */ /* 0x000fe20000000800 */
[----:B------:R1:W-:Y:S06]  /*2390*/  MEMBAR.ALL.CTA ;  /* 0x0000000000007992 */ /* 0x0003ec0000008000 */
[----:B-1----:R-:W1:Y:S01]  /*23a0*/  FENCE.VIEW.ASYNC.S ;  /* 0x00000000000073c6 */ /* 0x002e620000000000 */
[----:B------:R-:W-:-:S04]  /*23b0*/  PRMT R2, RZ, 0x654, R2 ;  /* 0x00000654ff027816 */ /* 0x000fc80000000002 */
[----:B-1----:R1:W-:Y:S01]  /*23c0*/  SYNCS.ARRIVE.TRANS64.RED.A1T0 RZ, [R2+URZ], RZ ;  /* 0x000000ff02ff79a7 */ /* 0x0023e200081004ff */
[----:B--2---:R-:W-:-:S13]  /*23d0*/  LOP3.LUT P2, RZ, R6, 0x1, RZ, 0xc0, !PT ;  /* 0x0000000106ff7812 */ /* 0x004fda000784c0ff */
[----:B------:R-:W-:Y:S01]  /*23e0*/  @P2 SHF.R.U32.HI R3, RZ, 0x10, R5 ;  /* 0x00000010ff032819 */ /* 0x000fe20000011605 */
[----:B------:R-:W-:Y:S01]  /*23f0*/  VOTEU.ANY UP0, P2 ;  /* 0x0000000000ff7886 */ /* 0x000fe20001000100 */
[----:B------:R-:W-:Y:S02]  /*2400*/  @P2 MOV R10, R4 ;  /* 0x00000004000a2202 */ /* 0x000fe40000000f00 */
[----:B------:R-:W-:Y:S02]  /*2410*/  @P2 R2UR.BROADCAST UR8, R3 ;  /* 0x00000000030822ca */ /* 0x000fe400008e0000 */
[----:B------:R-:W-:-:S11]  /*2420*/  @P2 LOP3.LUT R9, R5, 0xffff, RZ, 0xc0, !PT ;  /* 0x0000ffff05092812 */ /* 0x000fd600078ec0ff */
[----:B------:R-:W-:Y:S01]  /*2430*/  @UP0 UMOV UR36, UR8 ;  /* 0x0000000800240c82 */ /* 0x000fe20008000000 */
[----:B-1----:R-:W-:Y:S05]  /*2440*/  @!P0 BRA `(.L_x_34) ;  /* 0x0000000000b88947 */ /* 0x002fea0003800000 */
[----:B------:R-:W4:Y:S01]  /*2450*/  LDC.64 R4, c[0x0][0xb18] ;  /* 0x0002c600ff047b82 */ /* 0x000f220000000a00 */
[----:B------:R-:W-:-:S07]  /*2460*/  ISETP.NE.AND P3, PT, R26, 0x1, PT ;  /* 0x000000011a00780c */ /* 0x000fce0003f65270 */
[----:B------:R-:W1:Y:S08]  /*2470*/  LDC.64 R6, c[0x0][0xb10] ;  /* 0x0002c400ff067b82 */ /* 0x000e700000000a00 */
[----:B------:R-:W2:Y:S08]  /*2480*/  LDC R16, c[0x0][0xb20] ;  /* 0x0002c800ff107b82 */ /* 0x000eb00000000800 */
[----:B------:R-:W3:Y:S01]  /*2490*/  LDC R17, c[0x0][0xb0c] ;  /* 0x0002c300ff117b82 */ /* 0x000ee20000000800 */
[----:B----4-:R-:W-:Y:S01]  /*24a0*/  IMAD.HI.U32 R19, R0, R5, RZ ;  /* 0x0000000500137227 */ /* 0x010fe200078e00ff */
[----:B------:R-:W-:-:S03]  /*24b0*/  ISETP.NE.AND P0, PT, R4, 0x1, PT ;  /* 0x000000010400780c */ /* 0x000fc60003f05270 */
[----:B------:R-:W-:-:S03]  /*24c0*/  IMAD.HI.U32 R5, R9, R5, RZ ;  /* 0x0000000509057227 */ /* 0x000fc600078e00ff */
[----:B------:R-:W4:Y:S01]  /*24d0*/  LDC.64 R2, c[0x0][0xb28] ;  /* 0x0002ca00ff027b82 */ /* 0x000f220000000a00 */
[----:B-1----:R-:W-:-:S04]  /*24e0*/  IMAD.HI.U32 R20, R8, R6, RZ ;  /* 0x0000000608147227 */ /* 0x002fc800078e00ff */
[----:B------:R-:W-:Y:S01]  /*24f0*/  IMAD.HI.U32 R21, R10, R6, RZ ;  /* 0x000000060a157227 */ /* 0x000fe200078e00ff */
[----:B------:R-:W-:Y:S02]  /*2500*/  SHF.R.U32.HI R20, RZ, R7, R20 ;  /* 0x00000007ff147219 */ /* 0x000fe40000011614 */
[-C--:B--2---:R-:W-:Y:S02]  /*2510*/  SHF.R.U32.HI R19, RZ, R16.reuse, R19 ;  /* 0x00000010ff137219 */ /* 0x084fe40000011613 */
[----:B------:R-:W-:Y:S02]  /*2520*/  SHF.R.U32.HI R5, RZ, R16, R5 ;  /* 0x00000010ff057219 */ /* 0x000fe40000011605 */
[----:B------:R-:W-:Y:S02]  /*2530*/  SEL R19, R0, R19, !P0 ;  /* 0x0000001300137207 */ /* 0x000fe40004000000 */
[----:B------:R-:W-:Y:S02]  /*2540*/  SHF.R.U32.HI R21, RZ, R7, R21 ;  /* 0x00000007ff157219 */ /* 0x000fe40000011615 */
[----:B---3--:R-:W-:-:S02]  /*2550*/  ISETP.NE.AND P1, PT, R17, 0x1, PT ;  /* 0x000000011100780c */ /* 0x008fc40003f25270 */
[----:B------:R-:W-:Y:S02]  /*2560*/  SEL R5, R9, R5, !P0 ;  /* 0x0000000509057207 */ /* 0x000fe40004000000 */
[----:B------:R-:W-:Y:S02]  /*2570*/  SEL R20, R8, R20, !P1 ;  /* 0x0000001408147207 */ /* 0x000fe40004800000 */
[----:B------:R-:W-:Y:S01]  /*2580*/  SEL R21, R10, R21, !P1 ;  /* 0x000000150a157207 */ /* 0x000fe20004800000 */
[----:B----4-:R-:W-:-:S04]  /*2590*/  IMAD.HI.U32 R18, R19, R2, RZ ;  /* 0x0000000213127227 */ /* 0x010fc800078e00ff */
        /* <DEDUP_REMOVED lines=10> */
[----:B------:R-:W-:-:S04]  /*2640*/  @!P0 IMAD.HI.U32 R7, R21, R2, RZ ;  /* 0x0000000215078227 */ /* 0x000fc800078e00ff */
[----:B------:R-:W-:Y:S01]  /*2650*/  IMAD.MOV R2, RZ, RZ, -R6 ;  /* 0x000000ffff027224 */ /* 0x000fe200078e0a06 */
[----:B------:R-:W-:Y:S02]  /*2660*/  @!P0 SHF.R.U32.HI R3, RZ, R3, R7 ;  /* 0x00000003ff038219 */ /* 0x000fe40000011607 */
[----:B------:R-:W-:Y:S01]  /*2670*/  IADD3 R7, PT, PT, -R5, RZ, RZ ;  /* 0x000000ff05077210 */ /* 0x000fe20007ffe1ff */
[----:B------:R-:W-:Y:S01]  /*2680*/  IMAD R2, R26, R2, R5 ;  /* 0x000000021a027224 */ /* 0x000fe200078e0205 */
        /* <DEDUP_REMOVED lines=10> */
.L_x_34:
[----:B------:R-:W1:Y:S02]  /*2730*/  LDCU UR8, c[0x0][0xb30] ;  /* 0x00016600ff0877ac */ /* 0x000e640008000800 */
[----:B-1----:R-:W-:-:S09]  /*2740*/  UISETP.NE.AND UP0, UPT, UR8, 0x1, UPT ;  /* 0x000000010800788c */ /* 0x002fd2000bf05270 */
[----:B------:R-:W-:Y:S05]  /*2750*/  BRA.U UP0, `(.L_x_35) ;  /* 0x0000000100407547 */ /* 0x000fea000b800000 */
[----:B------:R-:W1:Y:S08]  /*2760*/  LDC.64 R4, c[0x0][0xb10] ;  /* 0x0002c400ff047b82 */ /* 0x000e700000000a00 */
[----:B------:R-:W2:Y:S08]  /*2770*/  LDC.64 R2, c[0x0][0xb18] ;  /* 0x0002c600ff027b82 */ /* 0x000eb00000000a00 */
[----:B------:R-:W3:Y:S08]  /*2780*/  LDC R6, c[0x0][0xb20] ;  /* 0x0002c800ff067b82 */ /* 0x000ef00000000800 */
[----:B------:R-:W4:Y:S01]  /*2790*/  LDC R7, c[0x0][0xb0c] ;  /* 0x0002c300ff077b82 */ /* 0x000f220000000800 */
[----:B-1----:R-:W-:-:S05]  /*27a0*/  IMAD.HI.U32 R4, R10, R4, RZ ;  /* 0x000000040a047227 */ /* 0x002fca00078e00ff */
[----:B------:R-:W-:Y:S01]  /*27b0*/  SHF.R.U32.HI R4, RZ, R5, R4 ;  /* 0x00000005ff047219 */ /* 0x000fe20000011604 */
[----:B--2---:R-:W-:Y:S01]  /*27c0*/  IMAD.HI.U32 R3, R9, R3, RZ ;  /* 0x0000000309037227 */ /* 0x004fe200078e00ff */
[----:B------:R-:W-:-:S04]  /*27d0*/  ISETP.NE.AND P0, PT, R2, 0x1, PT ;  /* 0x000000010200780c */ /* 0x000fc80003f05270 */
[----:B---3--:R-:W-:-:S04]  /*27e0*/  SHF.R.U32.HI R3, RZ, R6, R3 ;  /* 0x00000006ff037219 */ /* 0x008fc80000011603 */
[----:B------:R-:W-:Y:S02]  /*27f0*/  SEL R3, R9, R3, !P0 ;  /* 0x0000000309037207 */ /* 0x000fe40004000000 */
[----:B----4-:R-:W-:-:S04]  /*2800*/  ISETP.NE.AND P1, PT, R7, 0x1, PT ;  /* 0x000000010700780c */ /* 0x010fc80003f25270 */
[----:B------:R-:W-:-:S05]  /*2810*/  SEL R4, R10, R4, !P1 ;  /* 0x000000040a047207 */ /* 0x000fca0004800000 */
[----:B------:R-:W-:Y:S02]  /*2820*/  IMAD.IADD R5, R3, 0x1, -R4 ;  /* 0x0000000103057824 */ /* 0x000fe400078e0a04 */
[----:B------:R-:W-:Y:S02]  /*2830*/  IMAD.IADD R3, R4, 0x1, -R3 ;  /* 0x0000000104037824 */ /* 0x000fe400078e0a03 */
[----:B------:R-:W-:Y:S02]  /*2840*/  IMAD R10, R5, R7, R10 ;  /* 0x00000007050a7224 */ /* 0x000fe400078e020a */
[----:B------:R-:W-:-:S07]  /*2850*/  IMAD R9, R3, R2, R9 ;  /* 0x0000000203097224 */ /* 0x000fce00078e0209 */
.L_x_35:
[----:B------:R-:W-:Y:S01]  /*2860*/  VIADD R14, R14, 0x1 ;  /* 0x000000010e0e7836 */ /* 0x000fe20000000000 */
[----:B------:R-:W-:Y:S01]  /*2870*/  PLOP3.LUT P1, PT, PT, PT, PT, 0x80, 0x8 ;  /* 0x000000000008781c */ /* 0x000fe20003f2f070 */
[----:B------:R-:W-:Y:S02]  /*2880*/  IMAD.IADD R21, R10, 0x1, R59 ;  /* 0x000000010a157824 */ /* 0x000fe400078e023b */
[----:B------:R-:W-:Y:S01]  /*2890*/  IMAD.IADD R20, R9, 0x1, R58 ;  /* 0x0000000109147824 */ /* 0x000fe200078e023a */
[----:B------:R-:W-:-:S04]  /*28a0*/  ISETP.NE.AND P0, PT, R14, 0x2, PT ;  /* 0x000000020e00780c */ /* 0x000fc80003f05270 */
[----:B------:R-:W-:Y:S02]  /*28b0*/  SEL R2, RZ, 0x1, P0 ;  /* 0x00000001ff027807 */ /* 0x000fe40000000000 */
[----:B------:R-:W-:Y:S02]  /*28c0*/  SEL R14, R14, RZ, P0 ;  /* 0x000000ff0e0e7207 */ /* 0x000fe40000000000 */
[----:B------:R-:W-:Y:S01]  /*28d0*/  LOP3.LUT R13, R13, R2, RZ, 0x3c, !PT ;  /* 0x000000020d0d7212 */ /* 0x000fe200078e3cff */
[----:B------:R-:W-:Y:S06]  /*28e0*/  @P2 BRA `(.L_x_36) ;  /* 0xfffffff000a02947 */ /* 0x000fec000383ffff */
[----:B------:R-:W-:Y:S01]  /*28f0*/  UIADD3 UR4, UPT, UPT, UR4, 0x1a8, URZ ;  /* 0x000001a804047890 */ /* 0x000fe2000fffe0ff */
[----:B------:R-:W-:-:S03]  /*2900*/  SHF.L.U32 R2, R15, 0x1f, RZ ;  /* 0x0000001f0f027819 */ /* 0x000fc600000006ff */
[----:B------:R-:W-:-:S09]  /*2910*/  ULEA UR5, UR6, UR4, 0x3 ;  /* 0x0000000406057291 */ /* 0x000fd2000f8e18ff */
[----:B------:R-:W1:Y:S02]  /*2920*/  SYNCS.PHASECHK.TRANS64.TRYWAIT P0, [UR5], R2 ;  /* 0x00000002ff0075a7 */ /* 0x000e640008001105 */
[----:B-1----:R-:W-:Y:S05]  /*2930*/  @!P0 BRA `(.L_x_37) ;  /* 0x0000006400848947 */ /* 0x002fea0003800000 */
.L_x_170:
[----:B------:R-:W-:-:S04]  /*2940*/  UIADD3 UR6, UPT, UPT, UR6, 0x1, URZ ;  /* 0x0000000106067890 */ /* 0x000fc8000fffe0ff */
[----:B------:R-:W-:-:S04]  /*2950*/  UISETP.NE.AND UP0, UPT, UR6, 0x35, UPT ;  /* 0x000000350600788c */ /* 0x000fc8000bf05270 */
[----:B------:R-:W-:Y:S02]  /*2960*/  USEL UR7, URZ, 0x1, UP0 ;  /* 0x00000001ff077887 */ /* 0x000fe40008000000 */
[----:B------:R-:W-:-:S04]  /*2970*/  USEL UR6, UR6, URZ, UP0 ;  /* 0x000000ff06067287 */ /* 0x000fc80008000000 */
[----:B------:R-:W-:Y:S01]  /*2980*/  ULEA UR5, UR6, UR4, 0x3 ;  /* 0x0000000406057291 */ /* 0x000fe2000f8e18ff */
[----:B-1----:R-:W-:-:S04]  /*2990*/  LOP3.LUT R2, R15, UR7, RZ, 0x3c, !PT ;  /* 0x000000070f027c12 */ /* 0x002fc8000f8e3cff */
[----:B------:R-:W-:-:S04]  /*29a0*/  SHF.L.U32 R3, R2, 0x1f, RZ ;  /* 0x0000001f02037819 */ /* 0x000fc800000006ff */
[----:B------:R-:W1:Y:S02]  /*29b0*/  SYNCS.PHASECHK.TRANS64.TRYWAIT P0, [UR5], R3 ;  /* 0x00000003ff0075a7 */ /* 0x000e640008001105 */
[----:B-1----:R-:W-:Y:S05]  /*29c0*/  @!P0 BRA `(.L_x_38) ;  /* 0x0000006400788947 */ /* 0x002fea0003800000 */
.L_x_172:
[----:B------:R-:W-:-:S04]  /*29d0*/  UIADD3 UR6, UPT, UPT, UR6, 0x1, URZ ;  /* 0x0000000106067890 */ /* 0x000fc8000fffe0ff */
[----:B------:R-:W-:-:S04]  /*29e0*/  UISETP.NE.AND UP0, UPT, UR6, 0x35, UPT ;  /* 0x000000350600788c */ /* 0x000fc8000bf05270 */
[----:B------:R-:W-:Y:S02]  /*29f0*/  USEL UR7, URZ, 0x1, UP0 ;  /* 0x00000001ff077887 */ /* 0x000fe40008000000 */
[----:B------:R-:W-:-:S04]  /*2a00*/  USEL UR6, UR6, URZ, UP0 ;  /* 0x000000ff06067287 */ /* 0x000fc80008000000 */
[----:B------:R-:W-:Y:S01]  /*2a10*/  ULEA UR5, UR6, UR4, 0x3 ;  /* 0x0000000406057291 */ /* 0x000fe2000f8e18ff */
[----:B------:R-:W-:-:S04]  /*2a20*/  LOP3.LUT R2, R2, UR7, RZ, 0x3c, !PT ;  /* 0x0000000702027c12 */ /* 0x000fc8000f8e3cff */
[----:B-1----:R-:W-:-:S04]  /*2a30*/  SHF.L.U32 R3, R2, 0x1f, RZ ;  /* 0x0000001f02037819 */ /* 0x002fc800000006ff */
[----:B------:R-:W1:Y:S02]  /*2a40*/  SYNCS.PHASECHK.TRANS64.TRYWAIT P0, [UR5], R3 ;  /* 0x00000003ff0075a7 */ /* 0x000e640008001105 */
[----:B-1----:R-:W-:Y:S05]  /*2a50*/  @!P0 BRA `(.L_x_39) ;  /* 0x00000064006c8947 */ /* 0x002fea0003800000 */
.L_x_174:
        /* <DEDUP_REMOVED lines=9> */
.L_x_176:
        /* <DEDUP_REMOVED lines=9> */
.L_x_178:
        /* <DEDUP_REMOVED lines=9> */
.L_x_180:
        /* <DEDUP_REMOVED lines=9> */
.L_x_182:
        /* <DEDUP_REMOVED lines=9> */
.L_x_184:
        /* <DEDUP_REMOVED lines=9> */
.L_x_186:
        /* <DEDUP_REMOVED lines=9> */
.L_x_188:
        /* <DEDUP_REMOVED lines=9> */
.L_x_190:
        /* <DEDUP_REMOVED lines=9> */
.L_x_192:
        /* <DEDUP_REMOVED lines=9> */
.L_x_194:
        /* <DEDUP_REMOVED lines=9> */
.L_x_196:
        /* <DEDUP_REMOVED lines=9> */
.L_x_198:
        /* <DEDUP_REMOVED lines=9> */
.L_x_200:
        /* <DEDUP_REMOVED lines=9> */
.L_x_202:
        /* <DEDUP_REMOVED lines=9> */
.L_x_204:
        /* <DEDUP_REMOVED lines=9> */
.L_x_206:
        /* <DEDUP_REMOVED lines=9> */
.L_x_208:
        /* <DEDUP_REMOVED lines=9> */
.L_x_210:
        /* <DEDUP_REMOVED lines=9> */
.L_x_212:
        /* <DEDUP_REMOVED lines=9> */
.L_x_214:
        /* <DEDUP_REMOVED lines=9> */
.L_x_216:
        /* <DEDUP_REMOVED lines=9> */
.L_x_218:
        /* <DEDUP_REMOVED lines=9> */
.L_x_220:
        /* <DEDUP_REMOVED lines=9> */
.L_x_222:
        /* <DEDUP_REMOVED lines=9> */
.L_x_224:
        /* <DEDUP_REMOVED lines=9> */
.L_x_226:
        /* <DEDUP_REMOVED lines=9> */
.L_x_228:
        /* <DEDUP_REMOVED lines=9> */
.L_x_230:
        /* <DEDUP_REMOVED lines=9> */
.L_x_232:
        /* <DEDUP_REMOVED lines=9> */
.L_x_234:
        /* <DEDUP_REMOVED lines=9> */
.L_x_236:
        /* <DEDUP_REMOVED lines=9> */
.L_x_238:
        /* <DEDUP_REMOVED lines=9> */
.L_x_240:
        /* <DEDUP_REMOVED lines=9> */
.L_x_242:
        /* <DEDUP_REMOVED lines=9> */
.L_x_244:
        /* <DEDUP_REMOVED lines=9> */
.L_x_246:
        /* <DEDUP_REMOVED lines=9> */
.L_x_248:
        /* <DEDUP_REMOVED lines=9> */
.L_x_250:
        /* <DEDUP_REMOVED lines=9> */
.L_x_252:
        /* <DEDUP_REMOVED lines=9> */
.L_x_254:
        /* <DEDUP_REMOVED lines=9> */
.L_x_256:
        /* <DEDUP_REMOVED lines=9> */
.L_x_258:
        /* <DEDUP_REMOVED lines=9> */
.L_x_260:
        /* <DEDUP_REMOVED lines=9> */
.L_x_262:
        /* <DEDUP_REMOVED lines=9> */
.L_x_264:
        /* <DEDUP_REMOVED lines=9> */
.L_x_266:
        /* <DEDUP_REMOVED lines=9> */
.L_x_268:
        /* <DEDUP_REMOVED lines=9> */
.L_x_270:
        /* <DEDUP_REMOVED lines=9> */
.L_x_272:
[----:B------:R-:W-:-:S04]  /*45f0*/  UIADD3 UR6, UPT, UPT, UR6, 0x1, URZ ;  /* 0x0000000106067890 */ /* 0x000fc8000fffe0ff */
[----:B------:R-:W-:-:S04]  /*4600*/  UISETP.NE.AND UP0, UPT, UR6, 0x35, UPT ;  /* 0x000000350600788c */ /* 0x000fc8000bf05270 */
[----:B------:R-:W-:Y:S02]  /*4610*/  USEL UR5, URZ, 0x1, UP0 ;  /* 0x00000001ff057887 */ /* 0x000fe40008000000 */
[----:B------:R-:W-:-:S04]  /*4620*/  USEL UR6, UR6, URZ, UP0 ;  /* 0x000000ff06067287 */ /* 0x000fc80008000000 */
[----:B------:R-:W-:Y:S01]  /*4630*/  ULEA UR6, UR6, UR4, 0x3 ;  /* 0x0000000406067291 */ /* 0x000fe2000f8e18ff */
[----:B------:R-:W-:-:S04]  /*4640*/  LOP3.LUT R2, R2, UR5, RZ, 0x3c, !PT ;  /* 0x0000000502027c12 */ /* 0x000fc8000f8e3cff */
[----:B------:R-:W-:Y:S01]  /*4650*/  SHF.L.U32 R2, R2, 0x1f, RZ ;  /* 0x0000001f02027819 */ /* 0x000fe200000006ff */
[----:B-1--4-:R-:W-:-:S07]  /*4660*/  IMAD.U32 R0, RZ, RZ, UR6 ;  /* 0x00000006ff007e24 */ /* 0x012fce000f8e00ff */
.L_x_89:
[----:B-1----:R1:W2:Y:S02]  /*4670*/  SYNCS.PHASECHK.TRANS64.TRYWAIT P0, [R0+URZ], R2 ;  /* 0x00000002000075a7 */ /* 0x0022a400080011ff */
[----:B--2---:R-:W-:Y:S05]  /*4680*/  @!P0 NANOSLEEP.SYNCS 0x989680 ;  /* 0x009896800000895d */ /* 0x004fea0003900000 */
[----:B------:R-:W2:Y:S02]  /*4690*/  @!P0 SYNCS.PHASECHK.TRANS64 P0, [R0+URZ], R2 ;  /* 0x00000002000085a7 */ /* 0x000ea400080010ff */
[----:B--2---:R-:W-:Y:S05]  /*46a0*/  @P0 EXIT ;  /* 0x000000000000094d */ /* 0x004fea0003800000 */
[----:B------:R-:W-:Y:S05]  /*46b0*/  BRA `(.L_x_89) ;  /* 0xfffffffc00ec7947 */ /* 0x000fea000383ffff */
.L_x_18:
[----:B------:R-:W-:-:S04]  /*46c0*/  UISETP.NE.AND UP1, UPT, UR37, URZ, UPT ;  /* 0x000000ff2500728c */ /* 0x000fc8000bf25270 */
[----:B------:R-:W-:-:S09]  /*46d0*/  UISETP.NE.OR UP1, UPT, UR8, 0x1, UP1 ;  /* 0x000000010800788c */ /* 0x000fd20008f25670 */
[----:B------:R-:W-:Y:S05]  /*46e0*/  BRA.U UP1, `(.L_x_90) ;  /* 0x0000000501487547 */ /* 0x000fea000b800000 */
[----:B------:R-:W-:Y:S01]  /*46f0*/  ISETP.NE.AND P2, PT, R2, RZ, PT ;  /* 0x000000ff0200720c */ /* 0x000fe20003f45270 */
[----:B------:R-:W-:Y:S01]  /*4700*/  IMAD.MOV.U32 R12, RZ, RZ, 0x1 ;  /* 0x00000001ff0c7424 */ /* 0x000fe200078e00ff */
[----:B------:R-:W-:Y:S02]  /*4710*/  CS2R R10, SRZ ;  /* 0x00000000000a7805 */ /* 0x000fe4000001ff00 */
[----:B------:R-:W-:Y:S01]  /*4720*/  CS2R R8, SRZ ;  /* 0x0000000000087805 */ /* 0x000fe2000001ff00 */
[----:B------:R-:W-:Y:S01]  /*4730*/  UMOV UR4, 0x400 ;  /* 0x0000040000047882 */ /* 0x000fe20000000000 */
[----:B------:R-:W-:Y:S01]  /*4740*/  UMOV UR6, URZ ;  /* 0x000000ff00067c82 */ /* 0x000fe20008000000 */
[----:B------:R-:W-:-:S12]  /*4750*/  ULEA UR37, UR37, UR4, 0x18 ;  /* 0x0000000425257291 */ /* 0x000fd8000f8ec0ff */
.L_x_94:
[----:B------:R-:W-:Y:S02]  /*4760*/  LEA R0, R8, UR37, 0x3 ;  /* 0x0000002508007c11 */ /* 0x000fe4000f8e18ff */
[----:B------:R-:W-:-:S03]  /*4770*/  SHF.L.U32 R4, R9, 0x1f, RZ ;  /* 0x0000001f09047819 */ /* 0x000fc600000006ff */
[----:B------:R-:W-:Y:S01]  /*4780*/  VIADD R5, R0, 0x400 ;  /* 0x0000040000057836 */ /* 0x000fe20000000000 */
[----:B------:R-:W1:Y:S02]  /*4790*/  SYNCS.PHASECHK.TRANS64.TRYWAIT P0, [R0+URZ+0x3f0], R4 ;  /* 0x0003f004000075a7 */ /* 0x000e6400080011ff */
[----:B-1----:R-:W-:Y:S05]  /*47a0*/  @!P0 BRA `(.L_x_91) ;  /* 0x0000005800c88947 */ /* 0x002fea0003800000 */
.L_x_273:
[----:B------:R-:W-:Y:S01]  /*47b0*/  ULEA UR5, UR6, UR37, 0x3 ;  /* 0x0000002506057291 */ /* 0x000fe2000f8e18ff */
[----:B-1----:R-:W-:Y:S01]  /*47c0*/  PRMT R0, RZ, 0x654, R5 ;  /* 0x00000654ff007816 */ /* 0x002fe20000000005 */
[----:B------:R-:W-:Y:S01]  /*47d0*/  @!P2 IMAD.MOV.U32 R4, RZ, RZ, 0x10 ;  /* 0x00000010ff04a424 */ /* 0x000fe200078e00ff */
[----:B------:R-:W-:Y:S01]  /*47e0*/  SHF.L.U32 R5, R12, 0x1f, RZ ;  /* 0x0000001f0c057819 */ /* 0x000fe200000006ff */
[----:B------:R-:W-:Y:S01]  /*47f0*/  UIADD3 UR4, UPT, UPT, UR5, 0x390, URZ ;  /* 0x0000039005047890 */ /* 0x000fe2000fffe0ff */
[----:B------:R1:W-:Y:S05]  /*4800*/  SYNCS.ARRIVE.TRANS64.RED.A1T0 RZ, [R0+URZ], RZ ;  /* 0x000000ff00ff79a7 */ /* 0x0003ea00081004ff */
[----:B------:R-:W-:Y:S01]  /*4810*/  IMAD.U32 R6, RZ, RZ, UR4 ;  /* 0x00000004ff067e24 */ /* 0x000fe2000f8e00ff */
[----:B------:R-:W2:Y:S04]  /*4820*/  SYNCS.PHASECHK.TRANS64.TRYWAIT P0, [UR5+0x3a0], R5 ;  /* 0x0003a005ff0075a7 */ /* 0x000ea80008001105 */
[----:B------:R-:W-:Y:S01]  /*4830*/  PRMT R6, R2, 0x654, R6 ;  /* 0x0000065402067816 */ /* 0x000fe20000000006 */
[----:B-12---:R-:W-:Y:S06]  /*4840*/  @!P0 BRA `(.L_x_92) ;  /* 0x0000005800b48947 */ /* 0x006fec0003800000 */
.L_x_275:
[----:B------:R-:W-:Y:S01]  /*4850*/  ULEA UR4, UR6, UR37, 0x4 ;  /* 0x0000002506047291 */ /* 0x000fe2000f8e20ff */
[----:B------:R-:W-:Y:S01]  /*4860*/  SEL R3, R6, R3, !P2 ;  /* 0x0000000306037207 */ /* 0x000fe20005000000 */
[----:B------:R-:W-:Y:S01]  /*4870*/  UIADD3 UR5, UPT, UPT, UR5, 0x390, URZ ;  /* 0x0000039005057890 */ /* 0x000fe2000fffe0ff */
[----:B-1----:R-:W-:Y:S01]  /*4880*/  LEA R0, R11, UR37, 0x3 ;  /* 0x000000250b007c11 */ /* 0x002fe2000f8e18ff */
[----:B------:R-:W-:Y:S01]  /*4890*/  UIADD3 UR4, UPT, UPT, UR4, 0x420, URZ ;  /* 0x0000042004047890 */ /* 0x000fe2000fffe0ff */
[----:B------:R1:W-:Y:S01]  /*48a0*/  @!P2 SYNCS.ARRIVE.TRANS64.RED RZ, [R3+URZ], R4 ;  /* 0x0000000403ffa9a7 */ /* 0x0003e200080004ff */
[----:B------:R-:W-:Y:S01]  /*48b0*/  UIADD3 UR6, UPT, UPT, UR6, 0x1, URZ ;  /* 0x0000000106067890 */ /* 0x000fe2000fffe0ff */
[----:B------:R-:W-:-:S03]  /*48c0*/  VIADD R8, R8, 0x1 ;  /* 0x0000000108087836 */ /* 0x000fc60000000000 */
[----:B------:R-:W-:Y:S02]  /*48d0*/  UISETP.NE.AND UP0, UPT, UR6, 0x2, UPT ;  /* 0x000000020600788c */ /* 0x000fe4000bf05270 */
[----:B------:R-:W-:Y:S01]  /*48e0*/  ISETP.NE.AND P0, PT, R8, 0x2, PT ;  /* 0x000000020800780c */ /* 0x000fe20003f05270 */
[----:B------:R-:W-:Y:S06]  /*48f0*/  UGETNEXTWORKID.BROADCAST [UR4], [UR5] ;  /* 0x00000000040073ca */ /* 0x000fec0008000100 */
[----:B------:R-:W-:Y:S02]  /*4900*/  USEL UR4, URZ, 0x1, UP0 ;  /* 0x00000001ff047887 */ /* 0x000fe40008000000 */
[----:B------:R-:W-:-:S04]  /*4910*/  USEL UR6, UR6, URZ, UP0 ;  /* 0x000000ff06067287 */ /* 0x000fc80008000000 */
[----:B------:R-:W-:Y:S02]  /*4920*/  LOP3.LUT R12, R12, UR4, RZ, 0x3c, !PT ;  /* 0x000000040c0c7c12 */ /* 0x000fe4000f8e3cff */
[----:B-1----:R-:W-:-:S04]  /*4930*/  SHF.L.U32 R4, R10, 0x1f, RZ ;  /* 0x0000001f0a047819 */ /* 0x002fc800000006ff */
[----:B------:R-:W1:Y:S02]  /*4940*/  SYNCS.PHASECHK.TRANS64.TRYWAIT P1, [R0+URZ+0x390], R4 ;  /* 0x00039004000075a7 */ /* 0x000e6400080211ff */
[----:B-1----:R-:W-:Y:S05]  /*4950*/  @!P1 BRA `(.L_x_93) ;  /* 0x0000005800889947 */ /* 0x002fea0003800000 */
.L_x_276:
[C---:B-1----:R-:W-:Y:S01]  /*4960*/  LEA R4, R11.reuse, UR37, 0x4 ;  /* 0x000000250b047c11 */ /* 0x042fe2000f8e20ff */
[----:B------:R-:W-:Y:S01]  /*4970*/  VIADD R0, R0, 0x3a0 ;  /* 0x000003a000007836 */ /* 0x000fe20000000000 */
[----:B------:R-:W-:Y:S01]  /*4980*/  SEL R8, R8, RZ, P0 ;  /* 0x000000ff08087207 */ /* 0x000fe20000000000 */
[----:B------:R-:W-:-:S03]  /*4990*/  VIADD R11, R11, 0x1 ;  /* 0x000000010b0b7836 */ /* 0x000fc60000000000 */
[----:B------:R-:W1:Y:S01]  /*49a0*/  LDS.128 R4, [R4+0x420] ;  /* 0x0004200004047984 */ /* 0x000e620000000c00 */
[----:B------:R-:W-:Y:S02]  /*49b0*/  PRMT R0, RZ, 0x654, R0 ;  /* 0x00000654ff007816 */ /* 0x000fe40000000000 */
[C---:B------:R-:W-:Y:S01]  /*49c0*/  ISETP.NE.AND P1, PT, R11.reuse, 0x2, PT ;  /* 0x000000020b00780c */ /* 0x040fe20003f25270 */
[----:B------:R-:W-:Y:S01]  /*49d0*/  @!PT LDS RZ, [RZ] ;  /* 0x00000000fffff984 */ /* 0x000fe20000000800 */
[----:B------:R-:W-:Y:S01]  /*49e0*/  @!PT LDS RZ, [RZ] ;  /* 0x00000000fffff984 */ /* 0x000fe20000000800 */
[----:B------:R-:W-:Y:S01]  /*49f0*/  @!PT LDS RZ, [RZ] ;  /* 0x00000000fffff984 */ /* 0x000fe20000000800 */
[----:B------:R-:W-:Y:S01]  /*4a00*/  @!PT LDS RZ, [RZ] ;  /* 0x00000000fffff984 */ /* 0x000fe20000000800 */
[----:B------:R2:W-:Y:S06]  /*4a10*/  MEMBAR.ALL.CTA ;  /* 0x0000000000007992 */ /* 0x0005ec0000008000 */
[----:B--2---:R-:W2:Y:S01]  /*4a20*/  FENCE.VIEW.ASYNC.S ;  /* 0x00000000000073c6 */ /* 0x004ea20000000000 */
[----:B------:R-:W-:Y:S01]  /*4a30*/  SEL R11, R11, RZ, P1 ;  /* 0x000000ff0b0b7207 */ /* 0x000fe20000800000 */
[----:B--2---:R2:W-:Y:S01]  /*4a40*/  SYNCS.ARRIVE.TRANS64.RED.A1T0 RZ, [R0+URZ], RZ ;  /* 0x000000ff00ff79a7 */ /* 0x0045e200081004ff */
[----:B-1----:R-:W-:-:S02]  /*4a50*/  LOP3.LUT P3, RZ, R6, 0x1, RZ, 0xc0, !PT ;  /* 0x0000000106ff7812 */ /* 0x002fc4000786c0ff */
[----:B------:R-:W-:-:S04]  /*4a60*/  SEL R4, RZ, 0x1, P1 ;  /* 0x00000001ff047807 */ /* 0x000fc80000800000 */
[----:B------:R-:W-:Y:S02]  /*4a70*/  LOP3.LUT R10, R10, R4, RZ, 0x3c, !PT ;  /* 0x000000040a0a7212 */ /* 0x000fe400078e3cff */
[----:B--2---:R-:W-:-:S04]  /*4a80*/  SEL R0, RZ, 0x1, P0 ;  /* 0x00000001ff007807 */ /* 0x004fc80000000000 */
[----:B------:R-:W-:Y:S01]  /*4a90*/  LOP3.LUT R9, R9, R0, RZ, 0x3c, !PT ;  /* 0x0000000009097212 */ /* 0x000fe200078e3cff */
[----:B------:R-:W-:Y:S06]  /*4aa0*/  @P3 BRA `(.L_x_94) ;  /* 0xfffffffc002c3947 */ /* 0x000fec000383ffff */
[----:B------:R-:W-:Y:S01]  /*4ab0*/  ULEA UR5, UR6, UR37, 0x3 ;  /* 0x0000002506057291 */ /* 0x000fe2000f8e18ff */
[----:B------:R-:W-:-:S08]  /*4ac0*/  SHF.L.U32 R2, R12, 0x1f, RZ ;  /* 0x0000001f0c027819 */ /* 0x000fd000000006ff */
[----:B------:R-:W1:Y:S02]  /*4ad0*/  SYNCS.PHASECHK.TRANS64 P0, [UR5+0x3a0], R2 ;  /* 0x0003a002ff0075a7 */ /* 0x000e640008001005 */
[----:B-1----:R-:W-:Y:S05]  /*4ae0*/  @P0 BRA `(.L_x_95) ;  /* 0x0000000000080947 */ /* 0x002fea0003800000 */
[----:B------:R-:W1:Y:S02]  /*4af0*/  SYNCS.PHASECHK.TRANS64.TRYWAIT P0, [UR5+0x3a0], R2 ;  /* 0x0003a002ff0075a7 */ /* 0x000e640008001105 */
[----:B-1----:R-:W-:Y:S05]  /*4b00*/  @!P0 BRA `(.L_x_96) ;  /* 0x0000005800308947 */ /* 0x002fea0003800000 */
.L_x_95:
[----:B------:R-:W-:-:S04]  /*4b10*/  UIADD3 UR4, UPT, UPT, UR6, 0x1, URZ ;  /* 0x0000000106047890 */ /* 0x000fc8000fffe0ff */
[----:B------:R-:W-:-:S04]  /*4b20*/  UISETP.NE.AND UP0, UPT, UR4, 0x2, UPT ;  /* 0x000000020400788c */ /* 0x000fc8000bf05270 */
[----:B------:R-:W-:Y:S02]  /*4b30*/  USEL UR7, URZ, 0x1, UP0 ;  /* 0x00000001ff077887 */ /* 0x000fe40008000000 */
[----:B------:R-:W-:-:S04]  /*4b40*/  USEL UR4, UR4, URZ, UP0 ;  /* 0x000000ff04047287 */ /* 0x000fc80008000000 */
[----:B------:R-:W-:Y:S01]  /*4b50*/  ULEA UR4, UR4, UR37, 0x3 ;  /* 0x0000002504047291 */ /* 0x000fe2000f8e18ff */
[----:B-1----:R-:W-:-:S04]  /*4b60*/  LOP3.LUT R2, R12, UR7, RZ, 0x3c, !PT ;  /* 0x000000070c027c12 */ /* 0x002fc8000f8e3cff */
[----:B------:R-:W-:-:S04]  /*4b70*/  SHF.L.U32 R0, R2, 0x1f, RZ ;  /* 0x0000001f02007819 */ /* 0x000fc800000006ff */
[----:B------:R-:W1:Y:S02]  /*4b80*/  SYNCS.PHASECHK.TRANS64 P0, [UR4+0x3a0], R0 ;  /* 0x0003a000ff0075a7 */ /* 0x000e640008001004 */
[----:B-1----:R-:W-:Y:S05]  /*4b90*/  @P0 EXIT ;  /* 0x000000000000094d */ /* 0x002fea0003800000 */
[----:B------:R-:W-:Y:S02]  /*4ba0*/  SHF.L.U32 R2, R2, 0x1f, RZ ;  /* 0x0000001f02027819 */ /* 0x000fe400000006ff */
[----:B------:R-:W-:-:S07]  /*4bb0*/  MOV R0, UR4 ;  /* 0x0000000400007c02 */ /* 0x000fce0008000f00 */
.L_x_97:
[----:B-1----:R1:W2:Y:S02]  /*4bc0*/  SYNCS.PHASECHK.TRANS64.TRYWAIT P0, [R0+URZ+0x3a0], R2 ;  /* 0x0003a002000075a7 */ /* 0x0022a400080011ff */
[----:B--2---:R-:W-:Y:S05]  /*4bd0*/  @!P0 NANOSLEEP.SYNCS 0x989680 ;  /* 0x009896800000895d */ /* 0x004fea0003900000 */
[----:B------:R-:W2:Y:S02]  /*4be0*/  @!P0 SYNCS.PHASECHK.TRANS64 P0, [R0+URZ+0x3a0], R2 ;  /* 0x0003a002000085a7 */ /* 0x000ea400080010ff */
[----:B--2---:R-:W-:Y:S05]  /*4bf0*/  @P0 EXIT ;  /* 0x000000000000094d */ /* 0x004fea0003800000 */
[----:B------:R-:W-:Y:S05]  /*4c00*/  BRA `(.L_x_97) ;  /* 0xfffffffc00ec7947 */ /* 0x000fea000383ffff */
.L_x_90:
[----:B------:R-:W-:-:S09]  /*4c10*/  UISETP.NE.AND UP1, UPT, UR8, URZ, UPT ;  /* 0x000000ff0800728c */ /* 0x000fd2000bf25270 */
[----:B------:R-:W-:Y:S05]  /*4c20*/  BRA.U UP1, `(.L_x_98) ;  /* 0x0000000d01787547 */ /* 0x000fea000b800000 */
[----:B------:R-:W-:Y:S01]  /*4c30*/  UMOV UR4, 0x40 ;  /* 0x0000004000047882 */ /* 0x000fe20000000000 */
[----:B------:R-:W-:Y:S01]  /*4c40*/  NOP ;  /* 0x0000000000007918 */ /* 0x000fe20000000000 */
[----:B------:R-:W-:Y:S01]  /*4c50*/  ULEA UR4, UR37, UR4, 0x18 ;  /* 0x0000000425047291 */ /* 0x000fe2000f8ec0ff */
[----:B------:R-:W-:Y:S02]  /*4c60*/  UMOV UR5, 0x400 ;  /* 0x0000040000057882 */ /* 0x000fe40000000000 */
[----:B------:R-:W-:-:S06]  /*4c70*/  ULEA UR37, UR37, UR5, 0x18 ;  /* 0x0000000525257291 */ /* 0x000fcc000f8ec0ff */
[----:B------:R-:W1:Y:S02]  /*4c80*/  LDS.U8 R0, [UR4+0x1c] ;  /* 0x00001c04ff007984 */ /* 0x000e640008000000 */
[----:B-1----:R-:W-:-:S13]  /*4c90*/  ISETP.NE.AND P0, PT, R0, RZ, PT ;  /* 0x000000ff0000720c */ /* 0x002fda0003f05270 */
[----:B------:R-:W-:Y:S05]  /*4ca0*/  @P0 BRA `(.L_x_99) ;  /* 0x0000000000580947 */ /* 0x000fea0003800000 */
[----:B------:R-:W-:-:S13]  /*4cb0*/  ELECT P0, URZ, PT ;  /* 0x0000000000ff782f */ /* 0x000fda0003800000 */
[----:B------:R-:W-:Y:S05]  /*4cc0*/  @!P0 BRA `(.L_x_100) ;  /* 0x0000000000608947 */ /* 0x000fea0003800000 */
[----:B------:R-:W-:Y:S01]  /*4cd0*/  UMOV UR5, 0x10 ;  /* 0x0000001000057882 */ /* 0x000fe20000000000 */
[----:B------:R-:W-:Y:S01]  /*4ce0*/  HFMA2 R0, -RZ, RZ, 0, 5.9604644775390625e-08 ;  /* 0x00000001ff007431 */ /* 0x000fe200000001ff */
[----:B------:R-:W-:-:S03]  /*4cf0*/  MOV R2, 0xffff ;  /* 0x0000ffff00027802 */ /* 0x000fc60000000f00 */
[----:B------:R-:W-:Y:S04]  /*4d00*/  DEPBAR.LE SB1, 0x36 ;  /* 0x00009d800000791a */ /* 0x000fe80000000000 */
[----:B------:R-:W1:Y:S02]  /*4d10*/  UTCATOMSWS.FIND_AND_SET.ALIGN UP0, UR5, UR5 ;  /* 0x00000005000575e3 */ /* 0x000e640008000800 */
[----:B-1----:R-:W-:Y:S01]  /*4d20*/  MOV R3, UR5 ;  /* 0x0000000500037c02 */ /* 0x002fe20008000f00 */
[----:B------:R-:W-:Y:S06]  /*4d30*/  BRA.U UP0, `(.L_x_101) ;  /* 0x0000000100187547 */ /* 0x000fec000b800000 */
.L_x_102:
[----:B------:R-:W-:Y:S05]  /*4d40*/  NANOSLEEP 0x64 ;  /* 0x000000640000795d */ /* 0x000fea0003800000 */
[----:B------:R-:W-:-:S05]  /*4d50*/  UMOV UR5, 0x10 ;  /* 0x0000001000057882 */ /* 0x000fca0000000000 */
[----:B------:R-:W-:Y:S04]  /*4d60*/  DEPBAR.LE SB1, 0x36 ;  /* 0x00009d800000791a */ /* 0x000fe80000000000 */
[----:B------:R-:W1:Y:S02]  /*4d70*/  UTCATOMSWS.FIND_AND_SET.ALIGN UP0, UR5, UR5 ;  /* 0x00000005000575e3 */ /* 0x000e640008000800 */
[----:B-1----:R-:W-:Y:S01]  /*4d80*/  MOV R3, UR5 ;  /* 0x0000000500037c02 */ /* 0x002fe20008000f00 */
[----:B------:R-:W-:Y:S05]  /*4d90*/  BRA.U !UP0, `(.L_x_102) ;  /* 0xfffffffd08e87547 */ /* 0x000fea000b83ffff */
.L_x_101:
[-C--:B------:R-:W-:Y:S02]  /*4da0*/  SHF.L.U32 R2, R2, R3.reuse, RZ ;  /* 0x0000000302027219 */ /* 0x080fe400000006ff */
[----:B------:R-:W-:Y:S01]  /*4db0*/  SHF.L.U32 R0, R0, R3, RZ ;  /* 0x0000000300007219 */ /* 0x000fe200000006ff */
[----:B------:R-:W-:Y:S02]  /*4dc0*/  IMAD.SHL.U32 R3, R3, 0x20, RZ ;  /* 0x0000002003037824 */ /* 0x000fe400078e00ff */
[----:B------:R1:W-:Y:S04]  /*4dd0*/  ATOMS.OR RZ, [UR4+0x14], R2 ;  /* 0x00001402ffff798c */ /* 0x0003e8000b000004 */
[----:B------:R1:W-:Y:S04]  /*4de0*/  ATOMS.OR RZ, [UR4+0x18], R0 ;  /* 0x00001800ffff798c */ /* 0x0003e8000b000004 */
[----:B------:R1:W-:Y:S01]  /*4df0*/  STS [UR37+0x440], R3 ;  /* 0x00044003ff007988 */ /* 0x0003e20008000825 */
[----:B------:R-:W-:Y:S05]  /*4e00*/  BRA `(.L_x_100) ;  /* 0x0000000000107947 */ /* 0x000fea0003800000 */
.L_x_99:
[----:B------:R-:W-:Y:S02]  /*4e10*/  MOV R0, 0xffffffff ;  /* 0xffffffff00007802 */ /* 0x000fe40000000f00 */
[----:B------:R-:W-:-:S03]  /*4e20*/  MOV R2, 0x4e50 ;  /* 0x00004e5000027802 */ /* 0x000fc60000000f00 */
[----:B------:R1:W-:Y:S04]  /*4e30*/  STS [UR37+0x440], R0 ;  /* 0x00044000ff007988 */ /* 0x0003e80008000825 */
[----:B-1-3-5:R-:W-:Y:S05]  /*4e40*/  CALL.REL.NOINC `($__internal_1_$__cuda_sm10x_tcgen05_guardrail_trap_phase_invalid_during_alloc) ;  /* 0x0000005c00047944 */ /* 0x02afea0003c00000 */
.L_x_100:
[----:B------:R-:W-:Y:S05]  /*4e50*/  WARPSYNC.ALL ;  /* 0x0000000000007948 */ /* 0x000fea0003800000 */
[----:B------:R-:W2:Y:S01]  /*4e60*/  S2UR UR6, SR_CgaCtaId ;  /* 0x00000000000679c3 */ /* 0x000ea20000008800 */
[----:B------:R-:W-:Y:S01]  /*4e70*/  UMOV UR4, 0x400 ;  /* 0x0000040000047882 */ /* 0x000fe20000000000 */
[----:B------:R-:W-:-:S06]  /*4e80*/  NOP ;  /* 0x0000000000007918 */ /* 0x000fcc0000000000 */
[----:B------:R-:W-:Y:S06]  /*4e90*/  BAR.ARV 0x6, 0xa0 ;  /* 0x0182800000007b1d */ /* 0x000fec0000002000 */
[----:B------:R-:W4:Y:S01]  /*4ea0*/  LDCU UR7, c[0x0][0x38c] ;  /* 0x00007180ff0777ac */ /* 0x000f220008000800 */
[----:B------:R-:W-:Y:S01]  /*4eb0*/  IMAD.MOV.U32 R11, RZ, RZ, 0x1 ;  /* 0x00000001ff0b7424 */ /* 0x000fe200078e00ff */
[----:B------:R-:W-:Y:S01]  /*4ec0*/  CS2R R8, SRZ ;  /* 0x0000000000087805 */ /* 0x000fe2000001ff00 */
[----:B------:R-:W-:Y:S01]  /*4ed0*/  IMAD.MOV.U32 R10, RZ, RZ, RZ ;  /* 0x000000ffff0a7224 */ /* 0x000fe200078e00ff */
[----:B------:R-:W-:Y:S01]  /*4ee0*/  UMOV UR18, URZ ;  /* 0x000000ff00127c82 */ /* 0x000fe20008000000 */
[----:B------:R-:W-:Y:S01]  /*4ef0*/  UMOV UR17, URZ ;  /* 0x000000ff00117c82 */ /* 0x000fe20008000000 */
[----:B------:R-:W-:Y:S01]  /*4f00*/  UMOV UR20, 0x0 ;  /* 0x0000000000147882 */ /* 0x000fe20000000000 */
[----:B------:R-:W-:Y:S01]  /*4f10*/  UMOV UR21, 0x4100010 ;  /* 0x0410001000157882 */ /* 0x000fe20000000000 */
[----:B--2---:R-:W-:Y:S01]  /*4f20*/  ULEA UR6, UR6, UR4, 0x18 ;  /* 0x0000000406067291 */ /* 0x004fe2000f8ec0ff */
[----:B------:R-:W2:Y:S03]  /*4f30*/  LDCU UR4, c[0x0][0x38c] ;  /* 0x00007180ff0477ac */ /* 0x000ea60008000800 */
[----:B------:R-:W-:-:S02]  /*4f40*/  UIADD3 UR11, UPT, UPT, UR6, 0x3800, URZ ;  /* 0x00003800060b7890 */ /* 0x000fc4000fffe0ff */
[----:B----4-:R-:W-:-:S03]  /*4f50*/  UIADD3 UR7, UPT, UPT, UR7, 0xf, URZ ;  /* 0x0000000f07077890 */ /* 0x010fc6000fffe0ff */
[----:B-1----:R-:W1:Y:S01]  /*4f60*/  LDS R0, [UR6+0x440] ;  /* 0x00044006ff007984 */ /* 0x002e620008000800 */
[----:B------:R-:W-:Y:S02]  /*4f70*/  UIADD3 UR12, UPT, UPT, UR6, 0x1e000, URZ ;  /* 0x0001e000060c7890 */ /* 0x000fe4000fffe0ff */
[----:B------:R-:W-:Y:S02]  /*4f80*/  USHF.R.S32.HI UR5, URZ, 0x1f, UR7 ;  /* 0x0000001fff057899 */ /* 0x000fe40008011407 */
[----:B------:R-:W-:Y:S02]  /*4f90*/  USHF.R.U32.HI UR11, URZ, 0x4, UR11 ;  /* 0x00000004ff0b7899 */ /* 0x000fe4000801160b */
[----:B------:R-:W-:Y:S02]  /*4fa0*/  ULEA.HI UR5, UR5, UR7, URZ, 0x4 ;  /* 0x0000000705057291 */ /* 0x000fe4000f8f20ff */
[----:B------:R-:W-:Y:S02]  /*4fb0*/  USHF.R.U32.HI UR12, URZ, 0x4, UR12 ;  /* 0x00000004ff0c7899 */ /* 0x000fe4000801160c */
[----:B------:R-:W-:-:S02]  /*4fc0*/  USHF.R.S32.HI UR5, URZ, 0x4, UR5 ;  /* 0x00000004ff057899 */ /* 0x000fc40008011405 */
[----:B------:R-:W-:Y:S02]  /*4fd0*/  ULOP3.LUT UR11, UR11, 0x3fff, URZ, 0xc0, !UPT ;  /* 0x00003fff0b0b7892 */ /* 0x000fe4000f8ec0ff */
[----:B------:R-:W-:Y:S02]  /*4fe0*/  UISETP.LT.AND UP0, UPT, UR5, 0x1, UPT ;  /* 0x000000010500788c */ /* 0x000fe4000bf01270 */
[----:B------:R-:W-:Y:S02]  /*4ff0*/  ULOP3.LUT UR12, UR12, 0x3fff, URZ, 0xc0, !UPT ;  /* 0x00003fff0c0c7892 */ /* 0x000fe4000f8ec0ff */
[----:B------:R-:W-:Y:S02]  /*5000*/  USEL UR10, UR5, 0x1, !UP0 ;  /* 0x00000001050a7887 */ /* 0x000fe4000c000000 */
[----:B------:R-:W-:Y:S02]  /*5010*/  ULOP3.LUT UR11, UR11, 0x10000, URZ, 0xfc, !UPT ;  /* 0x000100000b0b7892 */ /* 0x000fe4000f8efcff */
[----:B------:R-:W-:-:S02]  /*5020*/  ULOP3.LUT UR12, UR12, 0x10000, URZ, 0xfc, !UPT ;  /* 0x000100000c0c7892 */ /* 0x000fc4000f8efcff */
[----:B------:R-:W-:Y:S02]  /*5030*/  UIADD3 UR10, UPT, UPT, -UR10, URZ, URZ ;  /* 0x000000ff0a0a7290 */ /* 0x000fe4000fffe1ff */
[----:B--2---:R-:W-:Y:S01]  /*5040*/  UISETP.GE.AND UP3, UPT, UR4, 0x1, UPT ;  /* 0x000000010400788c */ /* 0x004fe2000bf66270 */
[----:B-1----:R-:W-:-:S15]  /*5050*/  R2UR UR19, R0 ;  /* 0x00000000001372ca */ /* 0x002fde00000e0000 */
.L_x_109:
[----:B------:R-:W-:Y:S02]  /*5060*/  LEA R0, R10, UR6, 0x3 ;  /* 0x000000060a007c11 */ /* 0x000fe4000f8e18ff */
[----:B------:R-:W-:Y:S02]  /*5070*/  SHF.L.U32 R2, R9, 0x1f, RZ ;  /* 0x0000001f09027819 */ /* 0x000fe400000006ff */
[----:B------:R-:W-:Y:S01]  /*5080*/  PLOP3.LUT P0, PT, PT, PT, UP3, 0x80, 0x8 ;  /* 0x000000000008781c */ /* 0x000fe20003f0f038 */
[----:B------:R-:W-:Y:S01]  /*5090*/  VIADD R3, R0, 0x3a0 ;  /* 0x000003a000037836 */ /* 0x000fe20000000000 */
[----:B-1----:R-:W1:Y:S02]  /*50a0*/  SYNCS.PHASECHK.TRANS64.TRYWAIT P1, [R0+URZ+0x390], R2 ;  /* 0x00039002000075a7 */ /* 0x002e6400080211ff */
[----:B-1--4-:R-:W-:Y:S09]  /*50b0*/  @!P1 BRA `(.L_x_103) ;  /* 0x0000005000dc9947 */ /* 0x012ff20003800000 */
.L_x_278:
[----:B------:R-:W-:Y:S01]  /*50c0*/  LEA R4, R10, UR6, 0x4 ;  /* 0x000000060a047c11 */ /* 0x000fe2000f8e20ff */
[----:B------:R-:W-:Y:S01]  /*50d0*/  @UP3 ULEA UR4, UR17, UR6, 0x3 ;  /* 0x0000000611043291 */ /* 0x000fe2000f8e18ff */
[----:B------:R-:W-:Y:S01]  /*50e0*/  PLOP3.LUT P2, PT, PT, PT, PT, 0x80, 0x8 ;  /* 0x000000000008781c */ /* 0x000fe20003f4f070 */
[----:B------:R-:W-:Y:S01]  /*50f0*/  ULEA UR9, UR18, UR6, 0x3 ;  /* 0x0000000612097291 */ /* 0x000fe2000f8e18ff */
[----:B------:R-:W-:Y:S02]  /*5100*/  PRMT R3, RZ, 0x654, R3 ;  /* 0x00000654ff037816 */ /* 0x000fe40000000003 */
[----:B------:R-:W2:Y:S01]  /*5110*/  LDS.128 R4, [R4+0x420] ;  /* 0x0004200004047984 */ /* 0x000ea20000000c00 */
[----:B-1----:R-:W-:Y:S02]  /*5120*/  @P0 SHF.L.U32 R2, R8, 0x1f, RZ ;  /* 0x0000001f08020819 */ /* 0x002fe400000006ff */
[----:B------:R-:W-:Y:S01]  /*5130*/  SHF.L.U32 R0, R11, 0x1f, RZ ;  /* 0x0000001f0b007819 */ /* 0x000fe200000006ff */
[----:B------:R-:W-:Y:S01]  /*5140*/  @!PT LDS RZ, [RZ] ;  /* 0x00000000fffff984 */ /* 0x000fe20000000800 */
[----:B------:R-:W-:Y:S01]  /*5150*/  @!PT LDS RZ, [RZ] ;  /* 0x00000000fffff984 */ /* 0x000fe20000000800 */
[----:B------:R-:W-:Y:S01]  /*5160*/  @!PT LDS RZ, [RZ] ;  /* 0x00000000fffff984 */ /* 0x000fe20000000800 */
[----:B------:R-:W-:Y:S01]  /*5170*/  @!PT LDS RZ, [RZ] ;  /* 0x00000000fffff984 */ /* 0x000fe20000000800 */
[----:B------:R1:W-:Y:S06]  /*5180*/  MEMBAR.ALL.CTA ;  /* 0x0000000000007992 */ /* 0x0003ec0000008000 */
[----:B-1----:R-:W1:Y:S02]  /*5190*/  FENCE.VIEW.ASYNC.S ;  /* 0x00000000000073c6 */ /* 0x002e640000000000 */
[----:B-1----:R1:W-:Y:S01]  /*51a0*/  SYNCS.ARRIVE.TRANS64.RED.A1T0 RZ, [R3+URZ], RZ ;  /* 0x000000ff03ff79a7 */ /* 0x0023e200081004ff */
[----:B------:R1:W4:Y:S01]  /*51b0*/  @P0 SYNCS.PHASECHK.TRANS64.TRYWAIT P2, [UR4], R2 ;  /* 0x00000002ff0005a7 */ /* 0x0003220008041104 */
[----:B--2---:R-:W-:Y:S01]  /*51c0*/  LOP3.LUT P1, RZ, R6, 0x1, RZ, 0xc0, !PT ;  /* 0x0000000106ff7812 */ /* 0x004fe2000782c0ff */
[----:B------:R-:W2:Y:S02]  /*51d0*/  SYNCS.PHASECHK.TRANS64.TRYWAIT P0, [UR9+0x3d0], R0 ;  /* 0x0003d000ff0075a7 */ /* 0x000ea40008001109 */
[----:B-12-4-:R-:W-:Y:S10]  /*51e0*/  @!P0 BRA `(.L_x_104) ;  /* 0x0000005000a48947 */ /* 0x016ff40003800000 */
.L_x_280:
[----:B------:R-:W-:Y:S01]  /*51f0*/  IADD3 R10, PT, PT, R10, 0x1, RZ ;  /* 0x000000010a0a7810 */ /* 0x000fe20007ffe0ff */
[----:B------:R-:W-:Y:S06]  /*5200*/  BRA.U !UP3, `(.L_x_105) ;  /* 0x000000010ba07547 */ /* 0x000fec000b800000 */
[----:B------:R-:W-:Y:S02]  /*5210*/  ULEA.HI UR8, UR18, UR18, URZ, 0x1 ;  /* 0x0000001212087291 */ /* 0x000fe4000f8f08ff */
[----:B------:R-:W-:Y:S02]  /*5220*/  UPLOP3.LUT UP4, UPT, UPT, UPT, UPT, 0x40, 0x4 ;  /* 0x000000000004789c */ /* 0x000fe40003f8e870 */
[----:B------:R-:W-:Y:S02]  /*5230*/  USHF.L.U32 UR4, UR8, 0x5, URZ ;  /* 0x0000000508047899 */ /* 0x000fe400080006ff */
[----:B------:R-:W-:Y:S02]  /*5240*/  ULOP3.LUT UR8, UR8, 0xffe, URZ, 0xc0, !UPT ;  /* 0x00000ffe08087892 */ /* 0x000fe4000f8ec0ff */
[----:B------:R-:W-:Y:S02]  /*5250*/  ULOP3.LUT UR4, UR4, 0xffffffc0, URZ, 0xc0, !UPT ;  /* 0xffffffc004047892 */ /* 0x000fe4000f8ec0ff */
[----:B------:R-:W-:-:S02]  /*5260*/  UIADD3 UR8, UPT, UPT, -UR8, UR18, URZ ;  /* 0x0000001208087290 */ /* 0x000fc4000fffe1ff */
[----:B------:R-:W-:Y:S01]  /*5270*/  UIADD3 UR4, UPT, UPT, UR19, UR4, URZ ;  /* 0x0000000413047290 */ /* 0x000fe2000fffe0ff */
[----:B------:R-:W-:Y:S01]  /*5280*/  UMOV UR16, UR10 ;  /* 0x0000000a00107c82 */ /* 0x000fe20008000000 */
[----:B------:R-:W-:Y:S02]  /*5290*/  UMOV UR15, UR5 ;  /* 0x00000005000f7c82 */ /* 0x000fe40008000000 */
[----:B------:R-:W-:Y:S01]  /*52a0*/  ULEA UR8, UR8, UR4, 0x14 ;  /* 0x0000000408087291 */ /* 0x000fe2000f8ea0ff */
[----:B------:R-:W-:-:S11]  /*52b0*/  UMOV UR14, UR17 ;  /* 0x00000011000e7c82 */ /* 0x000fd60008000000 */
.L_x_108:
[----:B------:R-:W-:Y:S02]  /*52c0*/  UIADD3 UR16, UPT, UPT, UR16, 0x1, URZ ;  /* 0x0000000110107890 */ /* 0x000fe4000fffe0ff */
[----:B--2---:R-:W-:Y:S02]  /*52d0*/  ULEA UR7, UR14, UR6, 0x3 ;  /* 0x000000060e077291 */ /* 0x004fe4000f8e18ff */
[----:B------:R-:W-:Y:S01]  /*52e0*/  UISETP.NE.AND UP0, UPT, UR16, URZ, UPT ;  /* 0x000000ff1000728c */ /* 0x000fe2000bf05270 */
[----:B----4-:R-:W-:Y:S10]  /*52f0*/  @P2 BRA `(.L_x_106) ;  /* 0x00000000000c2947 */ /* 0x010ff40003800000 */
[----:B-1----:R-:W-:Y:S04]  /*5300*/  SHF.L.U32 R2, R8, 0x1f, RZ ;  /* 0x0000001f08027819 */ /* 0x002fe800000006ff */
[----:B------:R-:W1:Y:S02]  /*5310*/  SYNCS.PHASECHK.TRANS64.TRYWAIT P0, [UR7], R2 ;  /* 0x00000002ff0075a7 */ /* 0x000e640008001107 */
[----:B-1----:R-:W-:Y:S05]  /*5320*/  @!P0 BRA `(.L_x_107) ;  /* 0x00000050006c8947 */ /* 0x002fea0003800000 */
.L_x_106:
[----:B------:R-:W-:Y:S01]  /*5330*/  UISETP.NE.AND UP1, UPT, UR15, 0x1, UPT ;  /* 0x000000010f00788c */ /* 0x000fe2000bf25270 */
[----:B------:R-:W-:Y:S01]  /*5340*/  PLOP3.LUT P2, PT, PT, PT, PT, 0x80, 0x8 ;  /* 0x000000000008781c */ /* 0x000fe20003f4f070 */
[----:B------:R-:W-:Y:S02]  /*5350*/  UIADD3 UR17, UPT, UPT, UR14, 0x1, URZ ;  /* 0x000000010e117890 */ /* 0x000fe4000fffe0ff */
[----:B------:R-:W-:Y:S02]  /*5360*/  ULEA UR22, UR14, UR12, 0x7 ;  /* 0x0000000c0e167291 */ /* 0x000fe4000f8e38ff */
[----:B------:R-:W-:Y:S01]  /*5370*/  UISETP.NE.AND UP2, UPT, UR17, 0x35, UPT ;  /* 0x000000351100788c */ /* 0x000fe2000bf45270 */
[----:B------:R-:W-:Y:S01]  /*5380*/  PLOP3.LUT P0, PT, PT, PT, UP1, 0x80, 0x8 ;  /* 0x000000000008781c */ /* 0x000fe20003f0f018 */
[----:B------:R-:W-:Y:S02]  /*5390*/  ULEA UR24, UR14, UR11, 0x7 ;  /* 0x0000000b0e187291 */ /* 0x000fe4000f8e38ff */
[----:B------:R-:W-:Y:S02]  /*53a0*/  USEL UR13, URZ, 0x1, UP2 ;  /* 0x00000001ff0d7887 */ /* 0x000fe40009000000 */
[----:B------:R-:W-:Y:S02]  /*53b0*/  USEL UR17, UR17, URZ, UP2 ;  /* 0x000000ff11117287 */ /* 0x000fe40009000000 */
[----:B------:R-:W-:Y:S02]  /*53c0*/  UIADD3 UR7, UPT, UPT, UR7, 0x1a8, URZ ;  /* 0x000001a807077890 */ /* 0x000fe4000fffe0ff */
[----:B------:R-:W-:Y:S01]  /*53d0*/  @UP1 ULEA UR4, UR17, UR6, 0x3 ;  /* 0x0000000611041291 */ /* 0x000fe2000f8e18ff */
[----:B------:R-:W-:Y:S01]  /*53e0*/  LOP3.LUT R8, R8, UR13, RZ, 0x3c, !PT ;  /* 0x0000000d08087c12 */ /* 0x000fe2000f8e3cff */
[----:B------:R-:W-:Y:S01]  /*53f0*/  UMOV UR23, 0xc0004010 ;  /* 0xc000401000177882 */ /* 0x000fe20000000000 */
[----:B------:R-:W-:Y:S01]  /*5400*/  UMOV UR25, 0xc0004010 ;  /* 0xc000401000197882 */ /* 0x000fe20000000000 */
[----:B------:R-:W-:Y:S01]  /*5410*/  UIADD3 UR15, UPT, UPT, UR15, -0x1, URZ ;  /* 0xffffffff0f0f7890 */ /* 0x000fe2000fffe0ff */
[----:B-1----:R-:W-:Y:S01]  /*5420*/  @P0 SHF.L.U32 R0, R8, 0x1f, RZ ;  /* 0x0000001f08000819 */ /* 0x002fe200000006ff */
[----:B------:R-:W-:Y:S03]  /*5430*/  UMOV UR14, UR17 ;  /* 0x00000011000e7c82 */ /* 0x000fe60008000000 */
[----:B------:R2:W4:Y:S01]  /*5440*/  @P0 SYNCS.PHASECHK.TRANS64.TRYWAIT P2, [UR4], R0 ;  /* 0x00000000ff0005a7 */ /* 0x0005220008041104 */
[----:B------:R2:W-:Y:S01]  /*5450*/  UTCHMMA gdesc[UR24], gdesc[UR22], tmem[UR8], tmem[UR20], idesc[UR21], UP4 ;  /* 0x00ff1416180075ea */ /* 0x0005e2000a000008 */
[----:B------:R-:W-:Y:S01]  /*5460*/  UPLOP3.LUT UP4, UPT, UPT, UPT, UPT, 0x80, 0x8 ;  /* 0x000000000008789c */ /* 0x000fe20003f8f070 */
[----:B------:R2:W-:Y:S01]  /*5470*/  UTCBAR [UR7], URZ ;  /* 0x000000ff070073e9 */ /* 0x0005e200080000ff */
[----:B------:R-:W-:Y:S09]  /*5480*/  BRA.U UP0, `(.L_x_108) ;  /* 0xfffffffd008c7547 */ /* 0x000ff2000b83ffff */
.L_x_105:
[----:B------:R-:W-:Y:S01]  /*5490*/  UIADD3 UR18, UPT, UPT, UR18, 0x1, URZ ;  /* 0x0000000112127890 */ /* 0x000fe2000fffe0ff */
[C---:B------:R-:W-:Y:S01]  /*54a0*/  ISETP.NE.AND P0, PT, R10.reuse, 0x2, PT ;  /* 0x000000020a00780c */ /* 0x040fe20003f05270 */
[----:B------:R-:W-:Y:S02]  /*54b0*/  UIADD3 UR9, UPT, UPT, UR9, 0x3b0, URZ ;  /* 0x000003b009097890 */ /* 0x000fe4000fffe0ff */
[----:B------:R-:W-:Y:S01]  /*54c0*/  UISETP.NE.AND UP0, UPT, UR18, 0x4, UPT ;  /* 0x000000041200788c */ /* 0x000fe2000bf05270 */
[----:B-12---:R-:W-:Y:S02]  /*54d0*/  SEL R0, RZ, 0x1, P0 ;  /* 0x00000001ff007807 */ /* 0x006fe40000000000 */
[----:B------:R-:W-:Y:S01]  /*54e0*/  SEL R10, R10, RZ, P0 ;  /* 0x000000ff0a0a7207 */ /* 0x000fe20000000000 */
[----:B------:R-:W-:Y:S01]  /*54f0*/  USEL UR4, URZ, 0x1, UP0 ;  /* 0x00000001ff047887 */ /* 0x000fe20008000000 */
[----:B------:R-:W-:Y:S01]  /*5500*/  LOP3.LUT R9, R9, R0, RZ, 0x3c, !PT ;  /* 0x0000000009097212 */ /* 0x000fe200078e3cff */
[----:B------:R-:W-:Y:S01]  /*5510*/  USEL UR18, UR18, URZ, UP0 ;  /* 0x000000ff12127287 */ /* 0x000fe20008000000 */
[----:B------:R1:W-:Y:S03]  /*5520*/  UTCBAR [UR9], URZ ;  /* 0x000000ff090073e9 */ /* 0x0003e600080000ff */
[----:B------:R-:W-:Y:S01]  /*5530*/  LOP3.LUT R11, R11, UR4, RZ, 0x3c, !PT ;  /* 0x000000040b0b7c12 */ /* 0x000fe2000f8e3cff */
[----:B------:R-:W-:Y:S07]  /*5540*/  @P1 BRA `(.L_x_109) ;  /* 0xfffffff800c41947 */ /* 0x000fee000383ffff */
[----:B------:R-:W2:Y:S01]  /*5550*/  S2UR UR4, SR_CgaCtaId ;  /* 0x00000000000479c3 */ /* 0x000ea20000008800 */
[----:B------:R-:W-:Y:S01]  /*5560*/  ELECT P0, URZ, PT ;  /* 0x0000000000ff782f */ /* 0x000fe20003800000 */
[----:B------:R-:W-:Y:S01]  /*5570*/  IMAD.MOV.U32 R0, RZ, RZ, 0x1 ;  /* 0x00000001ff007424 */ /* 0x000fe200078e00ff */
[----:B------:R-:W-:Y:S01]  /*5580*/  UIADD3 UR6, UPT, UPT, UR6, 0x3d0, URZ ;  /* 0x000003d006067890 */ /* 0x000fe2000fffe0ff */
[----:B------:R-:W-:Y:S01]  /*5590*/  SHF.L.U32 R2, R11, 0x1f, RZ ;  /* 0x0000001f0b027819 */ /* 0x000fe200000006ff */
[----:B------:R-:W-:-:S03]  /*55a0*/  UMOV UR5, 0x40 ;  /* 0x0000004000057882 */ /* 0x000fc60000000000 */
[----:B------:R-:W-:Y:S01]  /*55b0*/  UVIRTCOUNT.DEALLOC.SMPOOL 0x80 ;  /* 0x000000800000784c */ /* 0x000fe20000000000 */
[----:B--2---:R-:W-:Y:S02]  /*55c0*/  ULEA UR4, UR4, UR5, 0x18 ;  /* 0x0000000504047291 */ /* 0x004fe4000f8ec0ff */
[----:B------:R-:W-:-:S07]  /*55d0*/  ULEA UR5, UR18, UR6, 0x3 ;  /* 0x0000000612057291 */ /* 0x000fce000f8e18ff */
[----:B------:R2:W-:Y:S02]  /*55e0*/  @P0 STS.U8 [UR4+0x1c], R0 ;  /* 0x00001c00ff000988 */ /* 0x0005e40008000004 */
[----:B------:R-:W3:Y:S02]  /*55f0*/  SYNCS.PHASECHK.TRANS64.TRYWAIT P0, [UR5], R2 ;  /* 0x00000002ff0075a7 */ /* 0x000ee40008001105 */
[----:B--23--:R-:W-:Y:S05]  /*5600*/  @!P0 BRA `(.L_x_110) ;  /* 0x0000004c00cc8947 */ /* 0x00cfea0003800000 */
.L_x_283:
[----:B------:R-:W-:-:S04]  /*5610*/  UIADD3 UR7, UPT, UPT, UR18, 0x1, URZ ;  /* 0x0000000112077890 */ /* 0x000fc8000fffe0ff */
[----:B------:R-:W-:-:S04]  /*5620*/  UISETP.NE.AND UP0, UPT, UR7, 0x4, UPT ;  /* 0x000000040700788c */ /* 0x000fc8000bf05270 */
[----:B------:R-:W-:Y:S02]  /*5630*/  USEL UR8, URZ, 0x1, UP0 ;  /* 0x00000001ff087887 */ /* 0x000fe40008000000 */
[----:B------:R-:W-:-:S04]  /*5640*/  USEL UR7, UR7, URZ, UP0 ;  /* 0x000000ff07077287 */ /* 0x000fc80008000000 */
[----:B------:R-:W-:Y:S01]  /*5650*/  ULEA UR5, UR7, UR6, 0x3 ;  /* 0x0000000607057291 */ /* 0x000fe2000f8e18ff */
[----:B--2---:R-:W-:-:S04]  /*5660*/  LOP3.LUT R2, R11, UR8, RZ, 0x3c, !PT ;  /* 0x000000080b027c12 */ /* 0x004fc8000f8e3cff */
[----:B------:R-:W-:-:S04]  /*5670*/  SHF.L.U32 R3, R2, 0x1f, RZ ;  /* 0x0000001f02037819 */ /* 0x000fc800000006ff */
[----:B------:R-:W2:Y:S02]  /*5680*/  SYNCS.PHASECHK.TRANS64.TRYWAIT P0, [UR5], R3 ;  /* 0x00000003ff0075a7 */ /* 0x000ea40008001105 */
[----:B--2---:R-:W-:Y:S05]  /*5690*/  @!P0 BRA `(.L_x_111) ;  /* 0x0000004c00c08947 */ /* 0x004fea0003800000 */
.L_x_285:
[----:B------:R-:W-:-:S04]  /*56a0*/  UIADD3 UR7, UPT, UPT, UR7, 0x1, URZ ;  /* 0x0000000107077890 */ /* 0x000fc8000fffe0ff */
[----:B------:R-:W-:-:S04]  /*56b0*/  UISETP.NE.AND UP0, UPT, UR7, 0x4, UPT ;  /* 0x000000040700788c */ /* 0x000fc8000bf05270 */
[----:B------:R-:W-:Y:S02]  /*56c0*/  USEL UR8, URZ, 0x1, UP0 ;  /* 0x00000001ff087887 */ /* 0x000fe40008000000 */
[----:B------:R-:W-:-:S04]  /*56d0*/  USEL UR7, UR7, URZ, UP0 ;  /* 0x000000ff07077287 */ /* 0x000fc80008000000 */
[----:B------:R-:W-:Y:S01]  /*56e0*/  ULEA UR5, UR7, UR6, 0x3 ;  /* 0x0000000607057291 */ /* 0x000fe2000f8e18ff */
[----:B------:R-:W-:-:S04]  /*56f0*/  LOP3.LUT R2, R2, UR8, RZ, 0x3c, !PT ;  /* 0x0000000802027c12 */ /* 0x000fc8000f8e3cff */
[----:B--2---:R-:W-:-:S04]  /*5700*/  SHF.L.U32 R3, R2, 0x1f, RZ ;  /* 0x0000001f02037819 */ /* 0x004fc800000006ff */
[----:B------:R-:W2:Y:S02]  /*5710*/  SYNCS.PHASECHK.TRANS64.TRYWAIT P0, [UR5], R3 ;  /* 0x00000003ff0075a7 */ /* 0x000ea40008001105 */
[----:B--2---:R-:W-:Y:S05]  /*5720*/  @!P0 BRA `(.L_x_112) ;  /* 0x0000004c00b48947 */ /* 0x004fea0003800000 */
.L_x_287:
[----:B------:R-:W-:-:S04]  /*5730*/  UIADD3 UR7, UPT, UPT, UR7, 0x1, URZ ;  /* 0x0000000107077890 */ /* 0x000fc8000fffe0ff */
[----:B------:R-:W-:-:S04]  /*5740*/  UISETP.NE.AND UP0, UPT, UR7, 0x4, UPT ;  /* 0x000000040700788c */ /* 0x000fc8000bf05270 */
[----:B------:R-:W-:Y:S02]  /*5750*/  USEL UR5, URZ, 0x1, UP0 ;  /* 0x00000001ff057887 */ /* 0x000fe40008000000 */
[----:B------:R-:W-:-:S04]  /*5760*/  USEL UR7, UR7, URZ, UP0 ;  /* 0x000000ff07077287 */ /* 0x000fc80008000000 */
[----:B------:R-:W-:Y:S01]  /*5770*/  ULEA UR7, UR7, UR6, 0x3 ;  /* 0x0000000607077291 */ /* 0x000fe2000f8e18ff */
[----:B------:R-:W-:-:S04]  /*5780*/  LOP3.LUT R2, R2, UR5, RZ, 0x3c, !PT ;  /* 0x0000000502027c12 */ /* 0x000fc8000f8e3cff */
[----:B------:R-:W-:-:S04]  /*5790*/  SHF.L.U32 R2, R2, 0x1f, RZ ;  /* 0x0000001f02027819 */ /* 0x000fc800000006ff */
[----:B------:R-:W3:Y:S02]  /*57a0*/  SYNCS.PHASECHK.TRANS64.TRYWAIT P0, [UR7], R2 ;  /* 0x00000002ff0075a7 */ /* 0x000ee40008001107 */
[----:B---3--:R-:W-:Y:S05]  /*57b0*/  @!P0 BRA `(.L_x_113) ;  /* 0x0000004c00a88947 */ /* 0x008fea0003800000 */
.L_x_289:
[----:B------:R-:W-:Y:S01]  /*57c0*/  NOP ;  /* 0x0000000000007918 */ /* 0x000fe20000000000 */
[----:B--2---:R-:W2:Y:S01]  /*57d0*/  LDS R0, [UR4+0x14] ;  /* 0x00001404ff007984 */ /* 0x004ea20008000800 */
[----:B------:R-:W-:Y:S01]  /*57e0*/  ULOP3.LUT UR6, UR19, 0xffff, URZ, 0xc0, !UPT ;  /* 0x0000ffff13067892 */ /* 0x000fe2000f8ec0ff */
[----:B------:R-:W-:Y:S01]  /*57f0*/  UMOV UR8, 0xffff ;  /* 0x0000ffff00087882 */ /* 0x000fe20000000000 */
[----:B------:R-:W-:Y:S02]  /*5800*/  UMOV UR5, 0x1 ;  /* 0x0000000100057882 */ /* 0x000fe40000000000 */
[----:B------:R-:W-:-:S04]  /*5810*/  USHF.R.U32.HI UR6, URZ, 0x5, UR6 ;  /* 0x00000005ff067899 */ /* 0x000fc80008011606 */
[----:B------:R-:W-:Y:S02]  /*5820*/  USHF.L.U32 UR8, UR8, UR6, URZ ;  /* 0x0000000608087299 */ /* 0x000fe400080006ff */
[----:B------:R-:W-:-:S04]  /*5830*/  USHF.L.U32 UR5, UR5, UR6, URZ ;  /* 0x0000000605057299 */ /* 0x000fc800080006ff */
[----:B--2---:R-:W-:-:S04]  /*5840*/  LOP3.LUT R0, R0, UR8, RZ, 0xc0, !PT ;  /* 0x0000000800007c12 */ /* 0x004fc8000f8ec0ff */
[----:B------:R-:W-:-:S13]  /*5850*/  ISETP.NE.AND P0, PT, R0, UR8, PT ;  /* 0x0000000800007c0c */ /* 0x000fda000bf05270 */
[----:B------:R-:W-:Y:S05]  /*5860*/  @P0 BRA `(.L_x_114) ;  /* 0x0000000000580947 */ /* 0x000fea0003800000 */
[----:B------:R-:W2:Y:S02]  /*5870*/  LDS R0, [UR4+0x18] ;  /* 0x00001804ff007984 */ /* 0x000ea40008000800 */
[----:B--2---:R-:W-:-:S04]  /*5880*/  LOP3.LUT R0, R0, UR5, RZ, 0xc0, !PT ;  /* 0x0000000500007c12 */ /* 0x004fc8000f8ec0ff */
[----:B------:R-:W-:-:S13]  /*5890*/  ISETP.NE.AND P0, PT, R0, UR5, PT ;  /* 0x0000000500007c0c */ /* 0x000fda000bf05270 */
[----:B------:R-:W-:Y:S05]  /*58a0*/  @P0 BRA `(.L_x_115) ;  /* 0x00000000003c0947 */ /* 0x000fea0003800000 */
[----:B------:R-:W2:Y:S01]  /*58b0*/  S2R R2, SR_LANEID ;  /* 0x0000000000027919 */ /* 0x000ea20000000000 */
[----:B------:R-:W-:Y:S01]  /*58c0*/  ULOP3.LUT UR8, URZ, UR8, URZ, 0x33, !UPT ;  /* 0x00000008ff087292 */ /* 0x000fe2000f8e33ff */
[----:B------:R-:W-:Y:S02]  /*58d0*/  VOTEU.ANY UR7, UPT, PT ;  /* 0x0000000000077886 */ /* 0x000fe400038e0100 */
[----:B------:R-:W-:-:S03]  /*58e0*/  UFLO.U32 UR7, UR7 ;  /* 0x00000007000772bd */ /* 0x000fc600080e0000 */
[----:B------:R-:W-:-:S04]  /*58f0*/  IMAD.U32 R0, RZ, RZ, UR8 ;  /* 0x00000008ff007e24 */ /* 0x000fc8000f8e00ff */
[----:B------:R3:W1:Y:S02]  /*5900*/  REDUX UR6, R0 ;  /* 0x00000000000673c4 */ /* 0x0006640000000000 */
[----:B------:R1:W-:Y:S01]  /*5910*/  UTCATOMSWS.AND URZ, UR8 ;  /* 0x0000000800ff79e3 */ /* 0x0003e20008000000 */
[----:B--2---:R-:W-:Y:S02]  /*5920*/  ISETP.EQ.U32.AND P0, PT, R2, UR7, PT ;  /* 0x0000000702007c0c */ /* 0x004fe4000bf02070 */
[----:B---3--:R-:W-:Y:S02]  /*5930*/  LOP3.LUT R0, RZ, UR5, RZ, 0x33, !PT ;  /* 0x00000005ff007c12 */ /* 0x008fe4000f8e33ff */
[----:B-1----:R-:W-:Y:S02]  /*5940*/  MOV R2, UR6 ;  /* 0x0000000600027c02 */ /* 0x002fe40008000f00 */
[----:B------:R-:W1:Y:S07]  /*5950*/  REDUX UR5, R0 ;  /* 0x00000000000573c4 */ /* 0x000e6e0000000000 */
[----:B------:R2:W-:Y:S01]  /*5960*/  @P0 ATOMS.AND RZ, [UR4+0x14], R2 ;  /* 0x00001402ffff098c */ /* 0x0005e2000a800004 */
[----:B-1----:R-:W-:-:S05]  /*5970*/  IMAD.U32 R0, RZ, RZ, UR5 ;  /* 0x00000005ff007e24 */ /* 0x002fca000f8e00ff */
[----:B------:R2:W-:Y:S01]  /*5980*/  @P0 ATOMS.AND RZ, [UR4+0x18], R0 ;  /* 0x00001800ffff098c */ /* 0x0005e2000a800004 */
[----:B------:R-:W-:Y:S05]  /*5990*/  BRA `(.L_x_116) ;  /* 0x0000000000147947 */ /* 0x000fea0003800000 */
.L_x_115:
[----:B------:R-:W-:Y:S02]  /*59a0*/  MOV R2, 0x59c0 ;  /* 0x000059c000027802 */ /* 0x000fe40000000f00 */
[----:B-1--45:R-:W-:Y:S05]  /*59b0*/  CALL.REL.NOINC `($__internal_0_$__cuda_sm10x_tcgen05_guardrail_trap_col_being_dealloced_not_returned_by_alloc) ;  /* 0x00000050001c7944 */ /* 0x032fea0003c00000 */
[----:B------:R-:W-:Y:S05]  /*59c0*/  BRA `(.L_x_116) ;  /* 0x0000000000087947 */ /* 0x000fea0003800000 */
.L_x_114:
[----:B------:R-:W-:Y:S02]  /*59d0*/  MOV R2, 0x59f0 ;  /* 0x000059f000027802 */ /* 0x000fe40000000f00 */
[----:B-1--45:R-:W-:Y:S05]  /*59e0*/  CALL.REL.NOINC `($__internal_2_$__cuda_sm10x_tcgen05_guardrail_trap_unallocated_columns_being_dealloced) ;  /* 0x0000005000287944 */ /* 0x032fea0003c00000 */
.L_x_116:
[----:B------:R-:W-:Y:S01]  /*59f0*/  NOP ;  /* 0x0000000000007918 */ /* 0x000fe20000000000 */
[----:B------:R-:W-:Y:S05]  /*5a00*/  EXIT ;  /* 0x000000000000794d */ /* 0x000fea0003800000 */
.L_x_98:
[----:B------:R-:W-:-:S09]  /*5a10*/  UISETP.NE.OR UP2, UPT, UR8, 0x3, !UP2 ;  /* 0x000000030800788c */ /* 0x000fd2000d745670 */
[----:B------:R-:W-:Y:S05]  /*5a20*/  BRA.U UP2, `(.L_x_117) ;  /* 0x0000000d02ac7547 */ /* 0x000fea000b800000 */
[----:B------:R-:W1:Y:S01]  /*5a30*/  LDC R0, c[0x0][0xb30] ;  /* 0x0002cc00ff007b82 */ /* 0x000e620000000800 */
[----:B------:R-:W2:Y:S01]  /*5a40*/  LDCU.64 UR8, c[0x0][0x888] ;  /* 0x00011100ff0877ac */ /* 0x000ea20008000a00 */
[----:B------:R-:W-:Y:S01]  /*5a50*/  IMAD.MOV.U32 R32, RZ, RZ, 0x1 ;  /* 0x00000001ff207424 */ /* 0x000fe200078e00ff */
[----:B------:R-:W-:Y:S01]  /*5a60*/  CS2R R28, SRZ ;  /* 0x00000000001c7805 */ /* 0x000fe2000001ff00 */
[----:B------:R-:W-:Y:S01]  /*5a70*/  IMAD.MOV.U32 R25, RZ, RZ, 0x1000 ;  /* 0x00001000ff197424 */ /* 0x000fe200078e00ff */
[----:B------:R-:W4:Y:S03]  /*5a80*/  LDCU.64 UR4, c[0x0][0x890] ;  /* 0x00011200ff0477ac */ /* 0x000f260008000a00 */
[----:B------:R-:W3:Y:S01]  /*5a90*/  LDC R24, c[0x0][0x370] ;  /* 0x0000dc00ff187b82 */ /* 0x000ee20000000800 */
[----:B------:R-:W-:Y:S01]  /*5aa0*/  UMOV UR7, 0x400 ;  /* 0x0000040000077882 */ /* 0x000fe20000000000 */
[----:B------:R-:W-:-:S02]  /*5ab0*/  UPLOP3.LUT UP1, UPT, UPT, UPT, UPT, 0x40, 0x4 ;  /* 0x000000000004789c */ /* 0x000fc40003f2e870 */
[----:B------:R-:W-:Y:S01]  /*5ac0*/  ULEA UR7, UR37, UR7, 0x18 ;  /* 0x0000000725077291 */ /* 0x000fe2000f8ec0ff */
[----:B------:R-:W-:-:S03]  /*5ad0*/  UMOV UR13, URZ ;  /* 0x000000ff000d7c82 */ /* 0x000fc60008000000 */
[----:B------:R-:W3:Y:S01]  /*5ae0*/  LDC R3, c[0x0][0xb0c] ;  /* 0x0002c300ff037b82 */ /* 0x000ee20000000800 */
[----:B--2---:R-:W-:Y:S02]  /*5af0*/  UISETP.NE.U32.AND UP3, UPT, UR8, URZ, UPT ;  /* 0x000000ff0800728c */ /* 0x004fe4000bf65070 */
[----:B----4-:R-:W-:-:S05]  /*5b00*/  UISETP.NE.U32.AND UP4, UPT, UR4, URZ, UPT ;  /* 0x000000ff0400728c */ /* 0x010fca000bf85070 */
[----:B------:R-:W2:Y:S01]  /*5b10*/  LDC R22, c[0x0][0xb20] ;  /* 0x0002c800ff167b82 */ /* 0x000ea20000000800 */
[----:B-1----:R-:W-:Y:S01]  /*5b20*/  ISETP.NE.AND P1, PT, R0, 0x1, PT ;  /* 0x000000010000780c */ /* 0x002fe20003f25270 */
[----:B------:R-:W-:Y:S02]  /*5b30*/  UISETP.NE.AND.EX UP3, UPT, UR9, URZ, UPT, UP3 ;  /* 0x000000ff0900728c */ /* 0x000fe4000bf65330 */
[----:B------:R-:W-:-:S04]  /*5b40*/  UISETP.NE.AND.EX UP4, UPT, UR5, URZ, UPT, UP4 ;  /* 0x000000ff0500728c */ /* 0x000fc8000bf85340 */
[----:B------:R-:W1:Y:S08]  /*5b50*/  LDC.64 R30, c[0x0][0x348] ;  /* 0x0000d200ff1e7b82 */ /* 0x000e700000000a00 */
[----:B------:R-:W4:Y:S08]  /*5b60*/  LDC.64 R14, c[0x0][0xb10] ;  /* 0x0002c400ff0e7b82 */ /* 0x000f300000000a00 */
[----:B------:R-:W1:Y:S08]  /*5b70*/  LDC.64 R6, c[0x0][0xb18] ;  /* 0x0002c600ff067b82 */ /* 0x000e700000000a00 */
[----:B------:R-:W1:Y:S08]  /*5b80*/  LDC.64 R4, c[0x0][0xb28] ;  /* 0x0002ca00ff047b82 */ /* 0x000e700000000a00 */
[----:B--23--:R-:W1:Y:S02]  /*5b90*/  LDC R23, c[0x0][0x374] ;  /* 0x0000dd00ff177b82 */ /* 0x00ce640000000800 */
.L_x_126:
[C---:B------:R-:W-:Y:S02]  /*5ba0*/  LEA R0, R29.reuse, UR7, 0x3 ;  /* 0x000000071d007c11 */ /* 0x040fe4000f8e18ff */
[----:B------:R-:W-:Y:S02]  /*5bb0*/  SHF.L.U32 R2, R28, 0x1f, RZ ;  /* 0x0000001f1c027819 */ /* 0x000fe400000006ff */
[----:B------:R-:W-:Y:S02]  /*5bc0*/  LEA R16, R29, UR7, 0x4 ;  /* 0x000000071d107c11 */ /* 0x000fe4000f8e20ff */
[----:B--2---:R-:W2:Y:S02]  /*5bd0*/  SYNCS.PHASECHK.TRANS64.TRYWAIT P0, [R0+URZ+0x390], R2 ;  /* 0x00039002000075a7 */ /* 0x004ea400080011ff */
[----:B--2---:R-:W-:Y:S05]  /*5be0*/  @!P0 BRA `(.L_x_118) ;  /* 0x0000004800b48947 */ /* 0x004fea0003800000 */
.L_x_290:
[----:B------:R-:W-:Y:S01]  /*5bf0*/  ISETP.GE.AND P0, PT, R26, 0x1, PT ;  /* 0x000000011a00780c */ /* 0x000fe20003f06270 */
[----:B------:R-:W3:Y:S01]  /*5c00*/  LDS.128 R16, [R16+0x420] ;  /* 0x0004200010107984 */ /* 0x000ee20000000c00 */
[----:B--2---:R-:W-:Y:S01]  /*5c10*/  VIADD R0, R0, 0x3a0 ;  /* 0x000003a000007836 */ /* 0x004fe20000000000 */
[----:B------:R-:W-:Y:S01]  /*5c20*/  @!PT LDS RZ, [RZ] ;  /* 0x00000000fffff984 */ /* 0x000fe20000000800 */
[----:B------:R-:W-:Y:S01]  /*5c30*/  @!PT LDS RZ, [RZ] ;  /* 0x00000000fffff984 */ /* 0x000fe20000000800 */
[----:B------:R-:W-:Y:S01]  /*5c40*/  @!PT LDS RZ, [RZ] ;  /* 0x00000000fffff984 */ /* 0x000fe20000000800 */
[----:B------:R-:W-:Y:S01]  /*5c50*/  @!PT LDS RZ, [RZ] ;  /* 0x00000000fffff984 */ /* 0x000fe20000000800 */
[----:B------:R2:W-:Y:S06]  /*5c60*/  MEMBAR.ALL.CTA ;  /* 0x0000000000007992 */ /* 0x0005ec0000008000 */
[----:B--2---:R-:W2:Y:S01]  /*5c70*/  FENCE.VIEW.ASYNC.S ;  /* 0x00000000000073c6 */ /* 0x004ea20000000000 */
[----:B------:R-:W-:Y:S04]  /*5c80*/  PRMT R0, RZ, 0x654, R0 ;  /* 0x00000654ff007816 */ /* 0x000fe80000000000 */
[----:B--2---:R2:W-:Y:S01]  /*5c90*/  SYNCS.ARRIVE.TRANS64.RED.A1T0 RZ, [R0+URZ], RZ ;  /* 0x000000ff00ff79a7 */ /* 0x0045e200081004ff */
[----:B---3--:R-:W-:Y:S11]  /*5ca0*/  LOP3.LUT P3, RZ, R18, 0x1, RZ, 0xc0, !PT ;  /* 0x0000000112ff7812 */ /* 0x008ff6000786c0ff */
[----:B------:R-:W-:Y:S02]  /*5cb0*/  @!UPT UIADD3 URZ, UPT, UPT, URZ, URZ, URZ ;  /* 0x000000fffffff290 */ /* 0x000fe4000fffe0ff */
[----:B------:R-:W-:Y:S02]  /*5cc0*/  @P3 MOV R11, R16 ;  /* 0x00000010000b3202 */ /* 0x000fe40000000f00 */
[----:B------:R-:W-:Y:S01]  /*5cd0*/  @P3 LOP3.LUT R10, R17, 0xffff, RZ, 0xc0, !PT ;  /* 0x0000ffff110a3812 */ /* 0x000fe200078ec0ff */
[----:B--2---:R-:W-:Y:S06]  /*5ce0*/  @!P0 BRA `(.L_x_119) ;  /* 0x0000000000a48947 */ /* 0x004fec0003800000 */
[-C--:B-1----:R-:W-:Y:S01]  /*5cf0*/  IMAD.HI.U32 R0, R23, R7.reuse, RZ ;  /* 0x0000000717007227 */ /* 0x082fe200078e00ff */
[----:B------:R-:W-:Y:S02]  /*5d00*/  ISETP.NE.AND P0, PT, R6, 0x1, PT ;  /* 0x000000010600780c */ /* 0x000fe40003f05270 */
[----:B------:R-:W-:Y:S01]  /*5d10*/  ISETP.NE.AND P2, PT, R26, 0x1, PT ;  /* 0x000000011a00780c */ /* 0x000fe20003f45270 */
[----:B----4-:R-:W-:Y:S01]  /*5d20*/  IMAD.HI.U32 R9, R24, R14, RZ ;  /* 0x0000000e18097227 */ /* 0x010fe200078e00ff */
[----:B------:R-:W-:Y:S02]  /*5d30*/  SHF.R.U32.HI R0, RZ, R22, R0 ;  /* 0x00000016ff007219 */ /* 0x000fe40000011600 */
[----:B------:R-:W-:Y:S01]  /*5d40*/  ISETP.NE.AND P4, PT, R3, 0x1, PT ;  /* 0x000000010300780c */ /* 0x000fe20003f85270 */
[----:B------:R-:W-:Y:S01]  /*5d50*/  IMAD.HI.U32 R13, R10, R7, RZ ;  /* 0x000000070a0d7227 */ /* 0x000fe200078e00ff */
[----:B------:R-:W-:Y:S02]  /*5d60*/  SHF.R.U32.HI R9, RZ, R15, R9 ;  /* 0x0000000fff097219 */ /* 0x000fe40000011609 */
[----:B------:R-:W-:Y:S01]  /*5d70*/  SEL R0, R23, R0, !P0 ;  /* 0x0000000017007207 */ /* 0x000fe20004000000 */
[----:B------:R-:W-:Y:S01]  /*5d80*/  IMAD.HI.U32 R12, R11, R14, RZ ;  /* 0x0000000e0b0c7227 */ /* 0x000fe200078e00ff */
[----:B------:R-:W-:Y:S03]  /*5d90*/  SEL R9, R24, R9, !P4 ;  /* 0x0000000918097207 */ /* 0x000fe60006000000 */
[-C--:B------:R-:W-:Y:S01]  /*5da0*/  IMAD.HI.U32 R8, R0, R4.reuse, RZ ;  /* 0x0000000400087227 */ /* 0x080fe200078e00ff */
[----:B------:R-:W-:Y:S03]  /*5db0*/  SHF.R.U32.HI R12, RZ, R15, R12 ;  /* 0x0000000fff0c7219 */ /* 0x000fe6000001160c */
[----:B------:R-:W-:Y:S01]  /*5dc0*/  IMAD.HI.U32 R2, R9, R4, RZ ;  /* 0x0000000409027227 */ /* 0x000fe200078e00ff */
[-C--:B------:R-:W-:Y:S02]  /*5dd0*/  @P2 SHF.R.U32.HI R0, RZ, R5.reuse, R8 ;  /* 0x00000005ff002219 */ /* 0x080fe40000011608 */
[----:B------:R-:W-:Y:S02]  /*5de0*/  SHF.R.U32.HI R8, RZ, R22, R13 ;  /* 0x00000016ff087219 */ /* 0x000fe4000001160d */
[----:B------:R-:W-:Y:S01]  /*5df0*/  @P2 SHF.R.U32.HI R9, RZ, R5, R2 ;  /* 0x00000005ff092219 */ /* 0x000fe20000011602 */
[----:B------:R-:W-:Y:S01]  /*5e00*/  IMAD R0, R26, R0, RZ ;  /* 0x000000001a007224 */ /* 0x000fe200078e02ff */
[----:B------:R-:W-:Y:S02]  /*5e10*/  SEL R8, R10, R8, !P0 ;  /* 0x000000080a087207 */ /* 0x000fe40004000000 */
[----:B------:R-:W-:Y:S01]  /*5e20*/  SEL R2, R11, R12, !P4 ;  /* 0x0000000c0b027207 */ /* 0x000fe20006000000 */
[----:B------:R-:W-:Y:S01]  /*5e30*/  IMAD R12, R26, R9, RZ ;  /* 0x000000091a0c7224 */ /* 0x000fe200078e02ff */
[C---:B------:R-:W-:Y:S01]  /*5e40*/  ISETP.GE.AND P0, PT, R8.reuse, R0, PT ;  /* 0x000000000800720c */ /* 0x040fe20003f06270 */
[----:B------:R-:W-:Y:S03]  /*5e50*/  IMAD.HI.U32 R0, R8, R4, RZ ;  /* 0x0000000408007227 */ /* 0x000fe600078e00ff */
[----:B------:R-:W-:Y:S02]  /*5e60*/  ISETP.GE.OR P0, PT, R2, R12, P0 ;  /* 0x0000000c0200720c */ /* 0x000fe40000706670 */
[-C--:B------:R-:W-:Y:S04]  /*5e70*/  SHF.R.U32.HI R0, RZ, R5.reuse, R0 ;  /* 0x00000005ff007219 */ /* 0x080fe80000011600 */
[----:B------:R-:W-:Y:S05]  /*5e80*/  SEL R13, R8, R0, !P2 ;  /* 0x00000000080d7207 */ /* 0x000fea0005000000 */
[----:B------:R-:W-:Y:S02]  /*5e90*/  IMAD.MOV R12, RZ, RZ, -R13 ;  /* 0x000000ffff0c7224 */ /* 0x000fe400078e0a0d */
[----:B------:R-:W-:Y:S04]  /*5ea0*/  @!P0 IMAD.HI.U32 R0, R2, R4, RZ ;  /* 0x0000000402008227 */ /* 0x000fe800078e00ff */
[----:B------:R-:W-:Y:S01]  /*5eb0*/  IMAD R12, R26, R12, R8 ;  /* 0x0000000c1a0c7224 */ /* 0x000fe200078e0208 */
[----:B------:R-:W-:Y:S04]  /*5ec0*/  @!P0 SHF.R.U32.HI R0, RZ, R5, R0 ;  /* 0x00000005ff008219 */ /* 0x000fe80000011600 */
[----:B------:R-:W-:Y:S04]  /*5ed0*/  @!P0 SEL R0, R2, R0, !P2 ;  /* 0x0000000002008207 */ /* 0x000fe80005000000 */
[----:B------:R-:W-:Y:S01]  /*5ee0*/  @!P0 IADD3 R13, PT, PT, R13, -R0, RZ ;  /* 0x800000000d0d8210 */ /* 0x000fe20007ffe0ff */
[----:B------:R-:W-:Y:S01]  /*5ef0*/  @!P0 IMAD R0, R9, R12, R0 ;  /* 0x0000000c09008224 */ /* 0x000fe200078e0200 */
[----:B------:R-:W-:Y:S01]  /*5f00*/  IADD3 R9, PT, PT, -R8, RZ, RZ ;  /* 0x000000ff08097210 */ /* 0x000fe20007ffe1ff */
[--C-:B------:R-:W-:Y:S02]  /*5f10*/  IMAD.MOV R12, RZ, RZ, -R2.reuse ;  /* 0x000000ffff0c7224 */ /* 0x100fe400078e0a02 */
[----:B------:R-:W-:Y:S02]  /*5f20*/  @!P0 IMAD R8, R13, R26, R2 ;  /* 0x0000001a0d088224 */ /* 0x000fe400078e0202 */
[----:B------:R-:W-:Y:S02]  /*5f30*/  @!P0 IMAD.MOV.U32 R2, RZ, RZ, R0 ;  /* 0x000000ffff028224 */ /* 0x000fe400078e0000 */
[----:B------:R-:W-:Y:S02]  /*5f40*/  IMAD R11, R3, R12, R11 ;  /* 0x0000000c030b7224 */ /* 0x000fe400078e020b */
[----:B------:R-:W-:Y:S02]  /*5f50*/  IMAD R10, R6, R9, R10 ;  /* 0x00000009060a7224 */ /* 0x000fe400078e020a */
[----:B------:R-:W-:Y:S02]  /*5f60*/  IMAD R11, R2, R3, R11 ;  /* 0x00000003020b7224 */ /* 0x000fe400078e020b */
[----:B------:R-:W-:Y:S02]  /*5f70*/  IMAD R10, R8, R6, R10 ;  /* 0x00000006080a7224 */ /* 0x000fe400078e020a */
.L_x_119:
[----:B------:R-:W-:Y:S05]  /*5f80*/  BRA.U UP1, `(.L_x_120) ;  /* 0x0000000101107547 */ /* 0x000fea000b800000 */
[----:B------:R-:W-:Y:S04]  /*5f90*/  MOV R2, UR6 ;  /* 0x0000000600027c02 */ /* 0x000fe80008000f00 */
[----:B------:R-:W-:Y:S04]  /*5fa0*/  SHF.L.U32 R2, R2, 0x1f, RZ ;  /* 0x0000001f02027819 */ /* 0x000fe800000006ff */
[----:B------:R-:W2:Y:S02]  /*5fb0*/  SYNCS.PHASECHK.TRANS64.TRYWAIT P0, [UR7+0x388], R2 ;  /* 0x00038802ff0075a7 */ /* 0x000ea40008001107 */
[----:B--2---:R-:W-:Y:S05]  /*5fc0*/  @!P0 BRA `(.L_x_121) ;  /* 0x0000004400d08947 */ /* 0x004fea0003800000 */
.L_x_120:
[----:B------:R-:W-:Y:S02]  /*5fd0*/  R2UR UR11, R21 ;  /* 0x00000000150b72ca */ /* 0x000fe400000e0000 */
[----:B------:R-:W-:Y:S02]  /*5fe0*/  R2UR UR10, R20 ;  /* 0x00000000140a72ca */ /* 0x000fe400000e0000 */
[----:B------:R-:W-:Y:S04]  /*5ff0*/  ISETP.NE.U32.AND P2, PT, RZ, UR4, PT ;  /* 0x00000004ff007c0c */ /* 0x000fe8000bf45070 */
[----:B------:R-:W-:Y:S05]  /*6000*/  ISETP.NE.AND.EX P2, PT, RZ, UR5, PT, P2 ;  /* 0x00000005ff007c0c */ /* 0x000fea000bf45320 */
[----:B------:R-:W-:Y:S02]  /*6010*/  USHF.L.U32 UR11, UR11, 0x6, URZ ;  /* 0x000000060b0b7899 */ /* 0x000fe400080006ff */
[----:B------:R-:W-:Y:S01]  /*6020*/  USHF.L.U32 UR10, UR10, 0x6, URZ ;  /* 0x000000060a0a7899 */ /* 0x000fe200080006ff */
[----:B------:R-:W-:Y:S11]  /*6030*/  BRA.U !UP4, `(.L_x_122) ;  /* 0x000000010c347547 */ /* 0x000ff6000b800000 */
[----:B------:R-:W-:Y:S01]  /*6040*/  UPLOP3.LUT UP0, UPT, UPT, UPT, UP3, 0x80, 0x8 ;  /* 0x000000000008789c */ /* 0x000fe20003f0f030 */
[----:B--2---:R-:W-:Y:S02]  /*6050*/  HFMA2 R0, -RZ, RZ, 0, 5.9604644775390625e-08 ;  /* 0x00000001ff007431 */ /* 0x004fe400000001ff */
[----:B------:R-:W-:Y:S03]  /*6060*/  IMAD.MOV.U32 R60, RZ, RZ, 0x1 ;  /* 0x00000001ff3c7424 */ /* 0x000fe600078e00ff */
[----:B------:R-:W-:Y:S05]  /*6070*/  PLOP3.LUT P0, PT, PT, PT, UP0, 0x80, 0x8 ;  /* 0x000000000008781c */ /* 0x000fea0003f0f008 */
[----:B------:R-:W2:Y:S01]  /*6080*/  @UP0 LDCU.64 UR14, c[0x0][0x888] ;  /* 0x00011100ff0e07ac */ /* 0x000ea20008000a00 */
[----:B------:R-:W-:Y:S07]  /*6090*/  @UP0 UIMAD UR8, UR36, UR4, URZ ;  /* 0x00000004240802a4 */ /* 0x000fee000f8e02ff */
[----:B------:R-:W-:Y:S01]  /*60a0*/  @!P0 PRMT R60, R0, 0x7610, R60 ;  /* 0x00007610003c8816 */ /* 0x000fe2000000003c */
[----:B--2---:R-:W-:Y:S03]  /*60b0*/  @UP0 UIMAD.WIDE UR14, UR8, 0x4, UR14 ;  /* 0x00000004080e08a5 */ /* 0x004fe6000f8e020e */
[----:B------:R-:W2:Y:S03]  /*60c0*/  @!UP0 LDCU UR8, c[0x0][0x880] ;  /* 0x00011000ff0887ac */ /* 0x000ea60008000800 */
[----:B------:R-:W-:Y:S01]  /*60d0*/  IMAD.U32 R8, RZ, RZ, UR14 ;  /* 0x0000000eff087e24 */ /* 0x000fe2000f8e00ff */
[----:B------:R-:W-:Y:S05]  /*60e0*/  MOV R9, UR15 ;  /* 0x0000000f00097c02 */ /* 0x000fea0008000f00 */
[----:B-----5:R3:W5:Y:S02]  /*60f0*/  @P0 LDG.E R35, desc[UR46][R8.64] ;  /* 0x0000002e08230981 */ /* 0x020764000c1e1900 */
[----:B--23--:R-:W-:Y:S07]  /*6100*/  @!P0 IMAD.U32 R35, RZ, RZ, UR8 ;  /* 0x00000008ff238e24 */ /* 0x00cfee000f8e00ff */
.L_x_122:
[----:B-----5:R-:W-:Y:S01]  /*6110*/  @!P2 FSETP.EQ.AND P0, PT, R35, RZ, PT ;  /* 0x000000ff2300a20b */ /* 0x020fe20003f02000 */
[----:B------:R-:W-:Y:S01]  /*6120*/  @!UPT UIADD3 URZ, UPT, UPT, URZ, URZ, URZ ;  /* 0x000000fffffff290 */ /* 0x000fe2000fffe0ff */
[----:B------:R-:W-:Y:S11]  /*6130*/  @!P2 BRA `(.L_x_123) ;  /* 0x000000000014a947 */ /* 0x000ff60003800000 */
[----:B------:R-:W-:Y:S02]  /*6140*/  LOP3.LUT P2, RZ, R60, 0xff, RZ, 0xc0, !PT ;  /* 0x000000ff3cff7812 */ /* 0x000fe4000784c0ff */
[----:B------:R-:W-:Y:S04]  /*6150*/  PLOP3.LUT P0, PT, PT, PT, UP0, 0x80, 0x8 ;  /* 0x000000000008781c */ /* 0x000fe80003f0f008 */
[----:B------:R-:W-:Y:S07]  /*6160*/  PLOP3.LUT P0, PT, P0, PT, PT, 0x8, 0x80 ;  /* 0x000000000080781c */ /* 0x000fee000070e170 */
[----:B------:R-:W-:Y:S11]  /*6170*/  @P2 FSETP.EQ.AND P0, PT, R35, RZ, PT ;  /* 0x000000ff2300220b */ /* 0x000ff60003f02000 */
[----:B------:R-:W-:Y:S02]  /*6180*/  @!UPT UIADD3 URZ, UPT, UPT, URZ, URZ, URZ ;  /* 0x000000fffffff290 */ /* 0x000fe4000fffe0ff */
.L_x_123:
[----:B------:R-:W-:Y:S01]  /*6190*/  ULEA UR15, UR13, UR7, 0x3 ;  /* 0x000000070d0f7291 */ /* 0x000fe2000f8e18ff */
[----:B------:R-:W-:Y:S02]  /*61a0*/  SHF.L.U32 R9, R32, 0x1f, RZ ;  /* 0x0000001f20097819 */ /* 0x000fe400000006ff */
[----:B------:R-:W-:Y:S04]  /*61b0*/  ELECT P4, URZ, PT ;  /* 0x0000000000ff782f */ /* 0x000fe80003880000 */
[----:B------:R-:W-:Y:S02]  /*61c0*/  PLOP3.LUT P4, PT, P0, P4, PT, 0xf2, 0x2f ;  /* 0x00000000002f781c */ /* 0x000fe40000789e72 */
[----:B------:R-:W3:Y:S11]  /*61d0*/  SYNCS.PHASECHK.TRANS64.TRYWAIT P2, [UR15+0x368], R9 ;  /* 0x00036809ff0075a7 */ /* 0x000ef6000804110f */
[----:B-1----:R-:W-:Y:S05]  /*61e0*/  @!P4 IADD3 R8, P0, PT, R30, 0x580, RZ ;  /* 0x000005801e08c810 */ /* 0x002fea0007f1e0ff */
[----:B--2---:R-:W-:Y:S01]  /*61f0*/  @!P4 IMAD.X R2, RZ, RZ, R31, P0 ;  /* 0x000000ffff02c224 */ /* 0x004fe200000e061f */
[----:B---3--:R-:W-:Y:S07]  /*6200*/  @!P2 BRA `(.L_x_124) ;  /* 0x000000440058a947 */ /* 0x008fee0003800000 */
.L_x_293:
[----:B------:R-:W2:Y:S01]  /*6210*/  LDC.64 R12, c[0x0][0xb18] ;  /* 0x0002c600ff0c7b82 */ /* 0x000ea20000000a00 */
[----:B------:R-:W-:Y:S01]  /*6220*/  @!P4 R2UR UR8, R2 ;  /* 0x000000000208c2ca */ /* 0x000fe200000e0000 */
[----:B------:R-:W-:Y:S01]  /*6230*/  VOTEU.ALL UP2, P4 ;  /* 0x0000000000ff7886 */ /* 0x000fe20002040000 */
[----:B------:R-:W-:Y:S01]  /*6240*/  @!P4 R2UR UR9, R8 ;  /* 0x000000000809c2ca */ /* 0x000fe200000e0000 */
[----:B------:R-:W-:Y:S01]  /*6250*/  VOTEU.ALL UP1, P4 ;  /* 0x0000000000ff7886 */ /* 0x000fe20002020000 */
[----:B-1----:R-:W-:Y:S03]  /*6260*/  @!P4 IMAD.MOV.U32 R0, RZ, RZ, 0x1000 ;  /* 0x00001000ff00c424 */ /* 0x002fe600078e00ff */
[----:B------:R-:W1:Y:S01]  /*6270*/  @!P1 LDC R2, c[0x0][0xb0c] ;  /* 0x0002c300ff029b82 */ /* 0x000e620000000800 */
[----:B------:R-:W-:Y:S01]  /*6280*/  UMOV UR20, 0x0 ;  /* 0x0000000000147882 */ /* 0x000fe20000000000 */
[----:B------:R-:W-:Y:S01]  /*6290*/  UMOV UR21, 0x10000000 ;  /* 0x1000000000157882 */ /* 0x000fe20000000000 */
[----:B------:R-:W-:Y:S01]  /*62a0*/  UMOV UR12, UR36 ;  /* 0x00000024000c7c82 */ /* 0x000fe20008000000 */
[----:B------:R-:W-:Y:S01]  /*62b0*/  UIADD3 UR14, UPT, UPT, UR13, 0x1, URZ ;  /* 0x000000010d0e7890 */ /* 0x000fe2000fffe0ff */
[----:B------:R-:W-:Y:S01]  /*62c0*/  @P3 SHF.R.U32.HI R27, RZ, 0x10, R17 ;  /* 0x00000010ff1b3819 */ /* 0x000fe20000011611 */
[----:B------:R-:W-:Y:S02]  /*62d0*/  VIADD R29, R29, 0x1 ;  /* 0x000000011d1d7836 */ /* 0x000fe40000000000 */
[----:B------:R-:W-:Y:S01]  /*62e0*/  IMAD.U32 R9, RZ, RZ, UR8 ;  /* 0x00000008ff097e24 */ /* 0x000fe2000f8e00ff */
[----:B------:R-:W-:Y:S01]  /*62f0*/  @!UP2 ULEA UR8, UR13, UR7, 0xc ;  /* 0x000000070d08a291 */ /* 0x000fe2000f8e60ff */
[----:B------:R-:W-:Y:S01]  /*6300*/  IMAD.U32 R8, RZ, RZ, UR9 ;  /* 0x00000009ff087e24 */ /* 0x000fe2000f8e00ff */
[----:B------:R-:W-:Y:S02]  /*6310*/  UIADD3 UR9, UPT, UPT, UR15, 0x350, URZ ;  /* 0x000003500f097890 */ /* 0x000fe4000fffe0ff */
[----:B------:R-:W-:Y:S01]  /*6320*/  @!P4 R2UR UR19, R9 ;  /* 0x000000000913c2ca */ /* 0x000fe200000e0000 */
[----:B------:R-:W-:Y:S01]  /*6330*/  @!UP2 UIADD3 UR8, UPT, UPT, UR8, 0x600, URZ ;  /* 0x000006000808a890 */ /* 0x000fe2000fffe0ff */
[----:B------:R-:W-:Y:S01]  /*6340*/  @!P4 R2UR UR18, R8 ;  /* 0x000000000812c2ca */ /* 0x000fe200000e0000 */
[----:B------:R-:W-:Y:S01]  /*6350*/  UISETP.NE.AND UP5, UPT, UR14, 0x3, UPT ;  /* 0x000000030e00788c */ /* 0x000fe2000bfa5270 */
[----:B------:R-:W3:Y:S01]  /*6360*/  LDC.64 R8, c[0x0][0xb10] ;  /* 0x0002c400ff087b82 */ /* 0x000ee20000000a00 */
[----:B------:R-:W-:Y:S02]  /*6370*/  UPRMT UR16, UR37, 0x654, UR9 ;  /* 0x0000065425107896 */ /* 0x000fe40008000009 */
[----:B------:R-:W-:Y:S02]  /*6380*/  USEL UR17, URZ, 0x1, UP5 ;  /* 0x00000001ff117887 */ /* 0x000fe4000a800000 */
[----:B------:R-:W-:Y:S04]  /*6390*/  USEL UR14, UR14, URZ, UP5 ;  /* 0x000000ff0e0e7287 */ /* 0x000fe8000a800000 */
[----:B------:R-:W-:Y:S01]  /*63a0*/  ULEA UR13, UR14, UR7, 0x3 ;  /* 0x000000070e0d7291 */ /* 0x000fe2000f8e18ff */
[----:B------:R-:W-:Y:S01]  /*63b0*/  LOP3.LUT R32, R32, UR17, RZ, 0x3c, !PT ;  /* 0x0000001120207c12 */ /* 0x000fe2000f8e3cff */
[----:B------:R1:W-:Y:S01]  /*63c0*/  @!UP1 UTMALDG.3D [UR8], [UR18], desc[UR20] ;  /* 0x00001408120095b4 */ /* 0x0003e20008011000 */
[----:B------:R5:W-:Y:S02]  /*63d0*/  @!P4 SYNCS.ARRIVE.TRANS64.RED.A0TR RZ, [UR15+0x350], R0 ;  /* 0x00035000ffffc9a7 */ /* 0x000be4000830040f */
[----:B------:R-:W-:Y:S01]  /*63e0*/  SHF.L.U32 R20, R32, 0x1f, RZ ;  /* 0x0000001f20147819 */ /* 0x000fe200000006ff */
[C---:B---3--:R-:W-:Y:S01]  /*63f0*/  @!P1 IMAD.HI.U32 R8, R11.reuse, R8, RZ ;  /* 0x000000080b089227 */ /* 0x048fe200078e00ff */
[----:B--2---:R-:W-:Y:S02]  /*6400*/  @!P1 ISETP.NE.AND P0, PT, R12, 0x1, PT ;  /* 0x000000010c00980c */ /* 0x004fe40003f05270 */
[----:B-1----:R-:W-:Y:S01]  /*6410*/  @!P1 ISETP.NE.AND P2, PT, R2, 0x1, PT ;  /* 0x000000010200980c */ /* 0x002fe20003f45270 */
[----:B------:R-:W-:Y:S01]  /*6420*/  SYNCS.ARRIVE.TRANS64.RED.A1T0 RZ, [UR16], RZ ;  /* 0x000000ffffff79a7 */ /* 0x000fe20008100410 */
[C---:B------:R-:W-:Y:S01]  /*6430*/  @!P1 IMAD.HI.U32 R13, R10.reuse, R13, RZ ;  /* 0x0000000d0a0d9227 */ /* 0x040fe200078e00ff */
[----:B------:R-:W-:Y:S04]  /*6440*/  @!P1 SHF.R.U32.HI R8, RZ, R9, R8 ;  /* 0x00000009ff089219 */ /* 0x000fe80000011608 */
[----:B------:R-:W-:Y:S01]  /*6450*/  @!P1 SEL R8, R11, R8, !P2 ;  /* 0x000000080b089207 */ /* 0x000fe20005000000 */
[----:B------:R-:W1:Y:S01]  /*6460*/  SYNCS.PHASECHK.TRANS64.TRYWAIT P5, [UR13+0x368], R20 ;  /* 0x00036814ff0075a7 */ /* 0x000e6200080a110d */
[----:B-----5:R-:W2:Y:S02]  /*6470*/  @!P1 LDC R0, c[0x0][0xb20] ;  /* 0x0002c800ff009b82 */ /* 0x020ea40000000800 */
[----:B--2---:R-:W-:Y:S04]  /*6480*/  @!P1 SHF.R.U32.HI R0, RZ, R0, R13 ;  /* 0x00000000ff009219 */ /* 0x004fe8000001160d */
[----:B------:R-:W-:Y:S05]  /*6490*/  @!P1 SEL R9, R10, R0, !P0 ;  /* 0x000000000a099207 */ /* 0x000fea0004000000 */
[----:B------:R-:W-:Y:S02]  /*64a0*/  @!P1 IMAD.IADD R0, R9, 0x1, -R8 ;  /* 0x0000000109009824 */ /* 0x000fe400078e0a08 */
[----:B------:R-:W-:Y:S02]  /*64b0*/  @!P1 IMAD.IADD R8, R8, 0x1, -R9 ;  /* 0x0000000108089824 */ /* 0x000fe400078e0a09 */
[----:B------:R-:W-:Y:S02]  /*64c0*/  @!P1 IMAD R11, R0, R2, R11 ;  /* 0x00000002000b9224 */ /* 0x000fe400078e020b */
[----:B------:R-:W-:Y:S01]  /*64d0*/  @!P1 IMAD R10, R8, R12, R10 ;  /* 0x0000000c080a9224 */ /* 0x000fe200078e020a */
[----:B-1----:R-:W-:Y:S06]  /*64e0*/  @!P5 BRA `(.L_x_125) ;  /* 0x0000004000b8d947 */ /* 0x002fec0003800000 */
.L_x_295:
[----:B------:R-:W-:Y:S01]  /*64f0*/  @!P4 IADD3 R2, P0, PT, R30, 0x580, RZ ;  /* 0x000005801e02c810 */ /* 0x000fe20007f1e0ff */
[----:B------:R-:W-:Y:S01]  /*6500*/  UMOV UR18, 0x0 ;  /* 0x0000000000127882 */ /* 0x000fe20000000000 */
[----:B------:R-:W-:Y:S01]  /*6510*/  UMOV UR19, 0x10000000 ;  /* 0x1000000000137882 */ /* 0x000fe20000000000 */
[----:B------:R-:W-:Y:S01]  /*6520*/  VOTEU.ALL UP1, P4 ;  /* 0x0000000000ff7886 */ /* 0x000fe20002020000 */
[----:B------:R-:W-:Y:S01]  /*6530*/  @!P4 R2UR UR9, R2 ;  /* 0x000000000209c2ca */ /* 0x000fe200000e0000 */
[----:B-1----:R-:W-:Y:S01]  /*6540*/  @!P4 IMAD.X R0, RZ, RZ, R31, P0 ;  /* 0x000000ffff00c224 */ /* 0x002fe200000e061f */
[----:B------:R-:W-:Y:S01]  /*6550*/  UMOV UR12, UR36 ;  /* 0x00000024000c7c82 */ /* 0x000fe20008000000 */
[----:B------:R-:W-:Y:S01]  /*6560*/  @P3 R2UR UR36, R27 ;  /* 0x000000001b2432ca */ /* 0x000fe200000e0000 */
[----:B------:R-:W-:Y:S01]  /*6570*/  @!UP1 ULEA UR15, UR14, UR7, 0xc ;  /* 0x000000070e0f9291 */ /* 0x000fe2000f8e60ff */
[----:B------:R-:W-:Y:S01]  /*6580*/  ISETP.NE.AND P0, PT, R29, 0x2, PT ;  /* 0x000000021d00780c */ /* 0x000fe20003f05270 */
[----:B------:R-:W-:Y:S01]  /*6590*/  @!UP1 UIADD3 UR10, UPT, UPT, UR10, 0x20, URZ ;  /* 0x000000200a0a9890 */ /* 0x000fe2000fffe0ff */
[----:B------:R-:W-:Y:S01]  /*65a0*/  @!P4 R2UR UR8, R0 ;  /* 0x000000000008c2ca */ /* 0x000fe200000e0000 */
[----:B------:R-:W-:Y:S01]  /*65b0*/  IMAD.IADD R20, R10, 0x1, R58 ;  /* 0x000000010a147824 */ /* 0x000fe200078e023a */
[----:B------:R-:W-:Y:S01]  /*65c0*/  SEL R0, RZ, 0x1, P0 ;  /* 0x00000001ff007807 */ /* 0x000fe20000000000 */
[----:B------:R-:W-:Y:S01]  /*65d0*/  IMAD.IADD R21, R11, 0x1, R59 ;  /* 0x000000010b157824 */ /* 0x000fe200078e023b */
[----:B------:R-:W-:Y:S02]  /*65e0*/  SEL R29, R29, RZ, P0 ;  /* 0x000000ff1d1d7207 */ /* 0x000fe40000000000 */
[----:B------:R-:W-:Y:S01]  /*65f0*/  IMAD.U32 R8, RZ, RZ, UR9 ;  /* 0x00000009ff087e24 */ /* 0x000fe2000f8e00ff */
[----:B------:R-:W-:Y:S01]  /*6600*/  UIADD3 UR9, UPT, UPT, UR13, 0x350, URZ ;  /* 0x000003500d097890 */ /* 0x000fe2000fffe0ff */
[----:B------:R-:W-:Y:S03]  /*6610*/  LOP3.LUT R28, R28, R0, RZ, 0x3c, !PT ;  /* 0x000000001c1c7212 */ /* 0x000fe600078e3cff */
[----:B------:R-:W-:Y:S02]  /*6620*/  @!P4 R2UR UR16, R8 ;  /* 0x000000000810c2ca */ /* 0x000fe400000e0000 */
[----:B------:R-:W-:Y:S01]  /*6630*/  IMAD.U32 R9, RZ, RZ, UR8 ;  /* 0x00000008ff097e24 */ /* 0x000fe2000f8e00ff */
[----:B------:R-:W-:Y:S01]  /*6640*/  @!UP1 UIADD3 UR8, UPT, UPT, UR15, 0x600, URZ ;  /* 0x000006000f089890 */ /* 0x000fe2000fffe0ff */
[----:B------:R-:W-:Y:S01]  /*6650*/  VOTEU.ALL UP1, P4 ;  /* 0x0000000000ff7886 */ /* 0x000fe20002020000 */
[----:B------:R-:W-:Y:S02]  /*6660*/  UPRMT UR15, UR37, 0x654, UR9 ;  /* 0x00000654250f7896 */ /* 0x000fe40008000009 */
[----:B------:R-:W-:Y:S11]  /*6670*/  @!P4 R2UR UR17, R9 ;  /* 0x000000000911c2ca */ /* 0x000ff600000e0000 */
[----:B------:R-:W-:Y:S02]  /*6680*/  @!UPT UIADD3 URZ, UPT, UPT, URZ, URZ, URZ ;  /* 0x000000fffffff290 */ /* 0x000fe4000fffe0ff */
[----:B------:R2:W-:Y:S01]  /*6690*/  @!UP1 UTMALDG.3D [UR8], [UR16], desc[UR18] ;  /* 0x00001208100095b4 */ /* 0x0005e20008011000 */
[----:B------:R2:W-:Y:S01]  /*66a0*/  @!P4 SYNCS.ARRIVE.TRANS64.RED.A0TR RZ, [UR13+0x350], R25 ;  /* 0x00035019ffffc9a7 */ /* 0x0005e2000830040d */
[----:B------:R-:W-:Y:S04]  /*66b0*/  UIADD3 UR13, UPT, UPT, UR14, 0x1, URZ ;  /* 0x000000010e0d7890 */ /* 0x000fe8000fffe0ff */
[----:B------:R-:W-:Y:S04]  /*66c0*/  UISETP.NE.AND UP1, UPT, UR13, 0x3, UPT ;  /* 0x000000030d00788c */ /* 0x000fe8000bf25270 */
[----:B------:R-:W-:Y:S02]  /*66d0*/  USEL UR14, URZ, 0x1, UP1 ;  /* 0x00000001ff0e7887 */ /* 0x000fe40008800000 */
[----:B------:R-:W-:Y:S02]  /*66e0*/  USEL UR13, UR13, URZ, UP1 ;  /* 0x000000ff0d0d7287 */ /* 0x000fe40008800000 */
[----:B------:R-:W-:Y:S02]  /*66f0*/  UPLOP3.LUT UP1, UPT, UPT, UPT, UPT, 0x80, 0x8 ;  /* 0x000000000008789c */ /* 0x000fe40003f2f070 */
[----:B------:R-:W-:Y:S01]  /*6700*/  LOP3.LUT R32, R32, UR14, RZ, 0x3c, !PT ;  /* 0x0000000e20207c12 */ /* 0x000fe2000f8e3cff */
[----:B------:R-:W-:Y:S01]  /*6710*/  SYNCS.ARRIVE.TRANS64.RED.A1T0 RZ, [UR15], RZ ;  /* 0x000000ffffff79a7 */ /* 0x000fe2000810040f */
[----:B------:R-:W-:Y:S07]  /*6720*/  @P3 BRA `(.L_x_126) ;  /* 0xfffffff4001c3947 */ /* 0x000fee000383ffff */
[----:B------:R-:W-:Y:S01]  /*6730*/  UIADD3 UR7, UPT, UPT, UR7, 0x368, URZ ;  /* 0x0000036807077890 */ /* 0x000fe2000fffe0ff */
[----:B------:R-:W-:-:S03]  /*6740*/  SHF.L.U32 R2, R32, 0x1f, RZ ;  /* 0x0000001f20027819 */ /* 0x000fc600000006ff */
[----:B------:R-:W-:-:S09]  /*6750*/  ULEA UR4, UR13, UR7, 0x3 ;  /* 0x000000070d047291 */ /* 0x000fd2000f8e18ff */
[----:B------:R-:W1:Y:S02]  /*6760*/  SYNCS.PHASECHK.TRANS64.TRYWAIT P0, [UR4], R2 ;  /* 0x00000002ff0075a7 */ /* 0x000e640008001104 */
[----:B-1----:R-:W-:Y:S05]  /*6770*/  @!P0 BRA `(.L_x_127) ;  /* 0x00000040002c8947 */ /* 0x002fea0003800000 */
.L_x_297:
        /* <DEDUP_REMOVED lines=9> */
.L_x_299:
[----:B------:R-:W-:-:S04]  /*6810*/  UIADD3 UR5, UPT, UPT, UR5, 0x1, URZ ;  /* 0x0000000105057890 */ /* 0x000fc8000fffe0ff */
[----:B------:R-:W-:-:S04]  /*6820*/  UISETP.NE.AND UP0, UPT, UR5, 0x3, UPT ;  /* 0x000000030500788c */ /* 0x000fc8000bf05270 */
[----:B------:R-:W-:Y:S02]  /*6830*/  USEL UR4, URZ, 0x1, UP0 ;  /* 0x00000001ff047887 */ /* 0x000fe40008000000 */
[----:B------:R-:W-:-:S04]  /*6840*/  USEL UR5, UR5, URZ, UP0 ;  /* 0x000000ff05057287 */ /* 0x000fc80008000000 */
[----:B------:R-:W-:Y:S01]  /*6850*/  ULEA UR5, UR5, UR7, 0x3 ;  /* 0x0000000705057291 */ /* 0x000fe2000f8e18ff */
[----:B-1----:R-:W-:-:S04]  /*6860*/  LOP3.LUT R2, R32, UR4, RZ, 0x3c, !PT ;  /* 0x0000000420027c12 */ /* 0x002fc8000f8e3cff */
[----:B------:R-:W-:Y:S01]  /*6870*/  SHF.L.U32 R2, R2, 0x1f, RZ ;  /* 0x0000001f02027819 */ /* 0x000fe200000006ff */
[----:B------:R-:W-:-:S07]  /*6880*/  IMAD.U32 R0, RZ, RZ, UR5 ;  /* 0x00000005ff007e24 */ /* 0x000fce000f8e00ff */
.L_x_129:
[----:B-1----:R1:W3:Y:S02]  /*6890*/  SYNCS.PHASECHK.TRANS64.TRYWAIT P0, [R0+URZ], R2 ;  /* 0x00000002000075a7 */ /* 0x0022e400080011ff */
[----:B---3--:R-:W-:Y:S05]  /*68a0*/  @!P0 NANOSLEEP.SYNCS 0x989680 ;  /* 0x009896800000895d */ /* 0x008fea0003900000 */
[----:B------:R-:W3:Y:S02]  /*68b0*/  @!P0 SYNCS.PHASECHK.TRANS64 P0, [R0+URZ], R2 ;  /* 0x00000002000085a7 */ /* 0x000ee400080010ff */
[----:B--23--:R-:W-:Y:S05]  /*68c0*/  @P0 EXIT ;  /* 0x000000000000094d */ /* 0x00cfea0003800000 */
[----:B------:R-:W-:Y:S05]  /*68d0*/  BRA `(.L_x_129) ;  /* 0xfffffffc00ec7947 */ /* 0x000fea000383ffff */
.L_x_117:
[----:B------:R-:W-:-:S06]  /*68e0*/  UISETP.GE.AND UP1, UPT, UR8, 0x4, UPT ;  /* 0x000000040800788c */ /* 0x000fcc000bf26270 */
[----:B------:R-:W-:-:S13]  /*68f0*/  PLOP3.LUT P0, PT, PT, PT, UP1, 0x80, 0x8 ;  /* 0x000000000008781c */ /* 0x000fda0003f0f018 */
[----:B------:R-:W-:Y:S05]  /*6900*/  @!P0 EXIT ;  /* 0x000000000000894d */ /* 0x000fea0003800000 */
[----:B------:R-:W-:Y:S01]  /*6910*/  BAR.SYNC.DEFER_BLOCKING 0x6, 0xa0 ;  /* 0x0182800000007b1d */ /* 0x000fe20000010000 */
[C---:B------:R-:W-:Y:S01]  /*6920*/  IMAD.SHL.U32 R3, R70.reuse, 0x20, RZ ;  /* 0x0000002046037824 */ /* 0x040fe200078e00ff */
[----:B------:R-:W-:Y:S01]  /*6930*/  SHF.R.U32.HI R4, RZ, 0x1, R70 ;  /* 0x00000001ff047819 */ /* 0x000fe20000011646 */
[C---:B------:R-:W-:Y:S01]  /*6940*/  IMAD.SHL.U32 R64, R70.reuse, 0x10, RZ ;  /* 0x0000001046407824 */ /* 0x040fe200078e00ff */
[C---:B------:R-:W-:Y:S01]  /*6950*/  LOP3.LUT P0, RZ, R70.reuse, 0x4, RZ, 0xc0, !PT ;  /* 0x0000000446ff7812 */ /* 0x040fe2000780c0ff */
[----:B------:R-:W-:Y:S01]  /*6960*/  IMAD.U32 R32, R70, 0x10000, RZ ;  /* 0x0001000046207824 */ /* 0x000fe200078e00ff */
[----:B------:R-:W-:Y:S02]  /*6970*/  UMOV UR48, 0x400 ;  /* 0x0000040000307882 */ /* 0x000fe40000000000 */
[----:B------:R-:W1:Y:S01]  /*6980*/  LDC R63, c[0x0][0x370] ;  /* 0x0000dc00ff3f7b82 */ /* 0x000e620000000800 */
[----:B------:R-:W-:Y:S01]  /*6990*/  ULEA UR48, UR37, UR48, 0x18 ;  /* 0x0000003025307291 */ /* 0x000fe2000f8ec0ff */
[----:B------:R-:W-:Y:S01]  /*69a0*/  LOP3.LUT R2, R3, 0xc0, RZ, 0xc0, !PT ;  /* 0x000000c003027812 */ /* 0x000fe200078ec0ff */
[----:B------:R-:W-:Y:S01]  /*69b0*/  IMAD.MOV.U32 R69, RZ, RZ, 0x10 ;  /* 0x00000010ff457424 */ /* 0x000fe200078e00ff */
[----:B------:R-:W-:Y:S01]  /*69c0*/  LOP3.LUT R64, R64, 0x600, RZ, 0xc0, !PT ;  /* 0x0000060040407812 */ /* 0x000fe200078ec0ff */
[----:B------:R-:W-:Y:S01]  /*69d0*/  IMAD.MOV.U32 R31, RZ, RZ, RZ ;  /* 0x000000ffff1f7224 */ /* 0x000fe200078e00ff */
[----:B------:R-:W-:Y:S01]  /*69e0*/  LOP3.LUT R4, R2, 0x8, R4, 0xf8, !PT ;  /* 0x0000000802047812 */ /* 0x000fe200078ef804 */
[----:B------:R-:W-:Y:S01]  /*69f0*/  IMAD.SHL.U32 R2, R70, 0x4, RZ ;  /* 0x0000000446027824 */ /* 0x000fe200078e00ff */
[----:B------:R-:W2:Y:S01]  /*6a00*/  LDC R28, c[0x0][0xb0c] ;  /* 0x0002c300ff1c7b82 */ /* 0x000ea20000000800 */
[--C-:B------:R-:W-:Y:S01]  /*6a10*/  LOP3.LUT R64, R64, 0x20, R3.reuse, 0xf8, !PT ;  /* 0x0000002040407812 */ /* 0x100fe200078ef803 */
[----:B------:R-:W-:Y:S01]  /*6a20*/  IMAD.MOV.U32 R68, RZ, RZ, RZ ;  /* 0x000000ffff447224 */ /* 0x000fe200078e00ff */
[----:B------:R-:W-:Y:S01]  /*6a30*/  LOP3.LUT R32, R32, 0x600000, RZ, 0xc0, !PT ;  /* 0x0060000020207812 */ /* 0x000fe200078ec0ff */
[----:B------:R-:W-:Y:S01]  /*6a40*/  IMAD.MOV.U32 R73, RZ, RZ, RZ ;  /* 0x000000ffff497224 */ /* 0x000fe200078e00ff */
[----:B------:R-:W-:Y:S01]  /*6a50*/  LOP3.LUT R2, R4, 0x18, R2, 0x78, !PT ;  /* 0x0000001804027812 */ /* 0x000fe200078e7802 */
[----:B------:R-:W-:Y:S01]  /*6a60*/  IMAD.MOV.U32 R67, RZ, RZ, RZ ;  /* 0x000000ffff437224 */ /* 0x000fe200078e00ff */
[----:B------:R-:W-:Y:S01]  /*6a70*/  LOP3.LUT R64, R64, 0x100, R3, 0xf8, !PT ;  /* 0x0000010040407812 */ /* 0x000fe200078ef803 */
[----:B------:R-:W4:Y:S01]  /*6a80*/  LDC R61, c[0x0][0xb20] ;  /* 0x0002c800ff3d7b82 */ /* 0x000f220000000800 */
[----:B------:R-:W3:Y:S01]  /*6a90*/  LDS R0, [UR48+0x440] ;  /* 0x00044030ff007984 */ /* 0x000ee20008000800 */
[----:B------:R-:W-:Y:S01]  /*6aa0*/  LOP3.LUT R70, R70, 0x60, RZ, 0xc0, !PT ;  /* 0x0000006046467812 */ /* 0x000fe200078ec0ff */
[----:B------:R-:W1:Y:S01]  /*6ab0*/  LDCU.64 UR54, c[0x0][0x348] ;  /* 0x00006900ff3677ac */ /* 0x000e620008000a00 */
[----:B------:R-:W-:-:S02]  /*6ac0*/  LOP3.LUT R64, R64, R2, RZ, 0xfc, !PT ;  /* 0x0000000240407212 */ /* 0x000fc400078efcff */
[----:B------:R-:W-:Y:S01]  /*6ad0*/  SEL R69, R69, 0xfffffff0, !P0 ;  /* 0xfffffff045457807 */ /* 0x000fe20004000000 */
[----:B------:R-:W1:Y:S01]  /*6ae0*/  LDCU.64 UR38, c[0x0][0x888] ;  /* 0x00011100ff2677ac */ /* 0x000e620008000a00 */
[----:B------:R-:W1:Y:S01]  /*6af0*/  LDC R27, c[0x0][0xb30] ;  /* 0x0002cc00ff1b7b82 */ /* 0x000e620000000800 */
[----:B------:R-:W1:Y:S01]  /*6b00*/  LDCU.64 UR44, c[0x0][0x890] ;  /* 0x00011200ff2c77ac */ /* 0x000e620008000a00 */
[----:B------:R-:W-:-:S06]  /*6b10*/  UMOV UR51, 0x1 ;  /* 0x0000000100337882 */ /* 0x000fcc0000000000 */
[----:B------:R-:W1:Y:S01]  /*6b20*/  LDC.64 R56, c[0x0][0xb10] ;  /* 0x0002c400ff387b82 */ /* 0x000e620000000a00 */
[----:B------:R-:W-:Y:S01]  /*6b30*/  UMOV UR56, URZ ;  /* 0x000000ff00387c82 */ /* 0x000fe20008000000 */
[----:B------:R-:W-:Y:S01]  /*6b40*/  UIADD3 UR52, UPT, UPT, UR48, 0x600, URZ ;  /* 0x0000060030347890 */ /* 0x000fe2000fffe0ff */
[----:B------:R-:W-:Y:S01]  /*6b50*/  UMOV UR50, URZ ;  /* 0x000000ff00327c82 */ /* 0x000fe20008000000 */
[----:B------:R-:W-:-:S04]  /*6b60*/  UMOV UR49, URZ ;  /* 0x000000ff00317c82 */ /* 0x000fc80008000000 */
[----:B------:R-:W1:Y:S08]  /*6b70*/  LDC.64 R24, c[0x0][0xb18] ;  /* 0x0002c600ff187b82 */ /* 0x000e700000000a00 */
[----:B------:R-:W1:Y:S08]  /*6b80*/  LDC.64 R22, c[0x0][0xb28] ;  /* 0x0002ca00ff167b82 */ /* 0x000e700000000a00 */
[----:B------:R-:W1:Y:S01]  /*6b90*/  LDC.64 R54, c[0x0][0x8b0] ;  /* 0x00022c00ff367b82 */ /* 0x000e620000000a00 */
[----:B---3--:R-:W-:-:S07]  /*6ba0*/  IMAD.IADD R32, R0, 0x1, R32 ;  /* 0x0000000100207824 */ /* 0x008fce00078e0220 */
[----:B------:R-:W3:Y:S08]  /*6bb0*/  LDC.64 R52, c[0x0][0x8a8] ;  /* 0x00022a00ff347b82 */ /* 0x000ef00000000a00 */
[----:B--2-4-:R-:W1:Y:S02]  /*6bc0*/  LDC R62, c[0x0][0x374] ;  /* 0x0000dd00ff3e7b82 */ /* 0x014e640000000800 */
.L_x_160:
[----:B------:R-:W-:Y:S02]  /*6bd0*/  LEA R0, R73, UR48, 0x3 ;  /* 0x0000003049007c11 */ /* 0x000fe4000f8e18ff */
[----:B------:R-:W-:Y:S02]  /*6be0*/  SHF.L.U32 R2, R67, 0x1f, RZ ;  /* 0x0000001f43027819 */ /* 0x000fe400000006ff */
[----:B-1----:R-:W-:Y:S02]  /*6bf0*/  LEA R16, R73, UR48, 0x4 ;  /* 0x0000003049107c11 */ /* 0x002fe4000f8e20ff */
[----:B------:R-:W2:Y:S02]  /*6c00*/  SYNCS.PHASECHK.TRANS64.TRYWAIT P0, [R0+URZ+0x390], R2 ;  /* 0x00039002000075a7 */ /* 0x000ea400080011ff */
[----:B--2---:R-:W-:Y:S05]  /*6c10*/  @!P0 BRA `(.L_x_130) ;  /* 0x0000003c00348947 */ /* 0x004fea0003800000 */
.L_x_300:
[----:B------:R-:W4:Y:S01]  /*6c20*/  LDC.64 R10, c[0x0][0xb10] ;  /* 0x0002c400ff0a7b82 */ /* 0x000f220000000a00 */
[----:B------:R-:W3:Y:S01]  /*6c30*/  LDS.128 R16, [R16+0x420] ;  /* 0x0004200010107984 */ /* 0x000ee20000000c00 */
[----:B-1----:R-:W-:Y:S01]  /*6c40*/  ISETP.NE.AND P1, PT, R27, 0x1, PT ;  /* 0x000000011b00780c */ /* 0x002fe20003f25270 */
[----:B--2---:R-:W-:Y:S01]  /*6c50*/  VIADD R0, R0, 0x3a0 ;  /* 0x000003a000007836 */ /* 0x004fe20000000000 */
[----:B------:R-:W-:Y:S04]  /*6c60*/  ISETP.GE.AND P0, PT, R26, 0x1, PT ;  /* 0x000000011a00780c */ /* 0x000fe80003f06270 */
[----:B------:R-:W1:Y:S01]  /*6c70*/  LDC.64 R8, c[0x0][0xb18] ;  /* 0x0002c600ff087b82 */ /* 0x000e620000000a00 */
[----:B------:R-:W-:Y:S01]  /*6c80*/  PRMT R0, RZ, 0x654, R0 ;  /* 0x00000654ff007816 */ /* 0x000fe20000000000 */
[----:B------:R-:W-:Y:S01]  /*6c90*/  @!PT LDS RZ, [RZ] ;  /* 0x00000000fffff984 */ /* 0x000fe20000000800 */
[----:B------:R-:W-:Y:S01]  /*6ca0*/  @!PT LDS RZ, [RZ] ;  /* 0x00000000fffff984 */ /* 0x000fe20000000800 */
[----:B------:R-:W-:Y:S01]  /*6cb0*/  @!PT LDS RZ, [RZ] ;  /* 0x00000000fffff984 */ /* 0x000fe20000000800 */
[----:B------:R-:W-:Y:S01]  /*6cc0*/  @!PT LDS RZ, [RZ] ;  /* 0x00000000fffff984 */ /* 0x000fe20000000800 */
[----:B------:R2:W-:Y:S06]  /*6cd0*/  MEMBAR.ALL.CTA ;  /* 0x0000000000007992 */ /* 0x0005ec0000008000 */
[----:B--2---:R-:W2:Y:S01]  /*6ce0*/  FENCE.VIEW.ASYNC.S ;  /* 0x00000000000073c6 */ /* 0x004ea20000000000 */
[----:B------:R-:W1:Y:S08]  /*6cf0*/  @!P1 LDC R12, c[0x0][0xb20] ;  /* 0x0002c800ff0c9b82 */ /* 0x000e700000000800 */
[----:B------:R-:W1:Y:S01]  /*6d00*/  @!P1 LDC R7, c[0x0][0xb0c] ;  /* 0x0002c300ff079b82 */ /* 0x000e620000000800 */
[----:B--2---:R2:W-:Y:S01]  /*6d10*/  SYNCS.ARRIVE.TRANS64.RED.A1T0 RZ, [R0+URZ], RZ ;  /* 0x000000ff00ff79a7 */ /* 0x0045e200081004ff */
[----:B---3--:R-:W-:Y:S04]  /*6d20*/  LOP3.LUT P4, RZ, R18, 0x1, RZ, 0xc0, !PT ;  /* 0x0000000112ff7812 */ /* 0x008fe8000788c0ff */
[----:B------:R-:W-:Y:S09]  /*6d30*/  P2R R71, PR, RZ, 0x10 ;  /* 0x00000010ff477803 */ /* 0x000ff20000000000 */
[----:B------:R-:W-:Y:S02]  /*6d40*/  @P4 MOV R30, R16 ;  /* 0x00000010001e4202 */ /* 0x000fe40000000f00 */
[----:B------:R-:W-:Y:S01]  /*6d50*/  @P4 LOP3.LUT R29, R17, 0xffff, RZ, 0xc0, !PT ;  /* 0x0000ffff111d4812 */ /* 0x000fe200078ec0ff */
[----:B--2-4-:R-:W-:Y:S06]  /*6d60*/  @!P0 BRA `(.L_x_131) ;  /* 0x0000000000a48947 */ /* 0x014fec0003800000 */
[----:B------:R-:W-:Y:S01]  /*6d70*/  IMAD.HI.U32 R0, R62, R25, RZ ;  /* 0x000000193e007227 */ /* 0x000fe200078e00ff */
[----:B------:R-:W-:Y:S02]  /*6d80*/  ISETP.NE.AND P0, PT, R24, 0x1, PT ;  /* 0x000000011800780c */ /* 0x000fe40003f05270 */
[----:B------:R-:W-:Y:S01]  /*6d90*/  ISETP.NE.AND P2, PT, R26, 0x1, PT ;  /* 0x000000011a00780c */ /* 0x000fe20003f45270 */
[----:B------:R-:W-:Y:S01]  /*6da0*/  IMAD.HI.U32 R4, R63, R56, RZ ;  /* 0x000000383f047227 */ /* 0x000fe200078e00ff */
[----:B------:R-:W-:Y:S02]  /*6db0*/  SHF.R.U32.HI R0, RZ, R61, R0 ;  /* 0x0000003dff007219 */ /* 0x000fe40000011600 */
[----:B------:R-:W-:Y:S01]  /*6dc0*/  ISETP.NE.AND P3, PT, R28, 0x1, PT ;  /* 0x000000011c00780c */ /* 0x000fe20003f65270 */
[----:B------:R-:W-:Y:S01]  /*6dd0*/  IMAD.HI.U32 R6, R29, R25, RZ ;  /* 0x000000191d067227 */ /* 0x000fe200078e00ff */
[-C--:B------:R-:W-:Y:S02]  /*6de0*/  SHF.R.U32.HI R4, RZ, R57.reuse, R4 ;  /* 0x00000039ff047219 */ /* 0x080fe40000011604 */
[----:B------:R-:W-:Y:S01]  /*6df0*/  SEL R0, R62, R0, !P0 ;  /* 0x000000003e007207 */ /* 0x000fe20004000000 */
[----:B------:R-:W-:Y:S01]  /*6e00*/  IMAD.HI.U32 R5, R30, R56, RZ ;  /* 0x000000381e057227 */ /* 0x000fe200078e00ff */
[----:B------:R-:W-:Y:S03]  /*6e10*/  SEL R4, R63, R4, !P3 ;  /* 0x000000043f047207 */ /* 0x000fe60005800000 */
[-C--:B------:R-:W-:Y:S01]  /*6e20*/  IMAD.HI.U32 R3, R0, R22.reuse, RZ ;  /* 0x0000001600037227 */ /* 0x080fe200078e00ff */
[----:B------:R-:W-:Y:S03]  /*6e30*/  SHF.R.U32.HI R5, RZ, R57, R5 ;  /* 0x00000039ff057219 */ /* 0x000fe60000011605 */
[----:B------:R-:W-:Y:S01]  /*6e40*/  IMAD.HI.U32 R2, R4, R22, RZ ;  /* 0x0000001604027227 */ /* 0x000fe200078e00ff */
[----:B------:R-:W-:Y:S02]  /*6e50*/  @P2 SHF.R.U32.HI R0, RZ, R23, R3 ;  /* 0x00000017ff002219 */ /* 0x000fe40000011603 */
[----:B------:R-:W-:Y:S02]  /*6e60*/  SHF.R.U32.HI R3, RZ, R61, R6 ;  /* 0x0000003dff037219 */ /* 0x000fe40000011606 */
[----:B------:R-:W-:Y:S01]  /*6e70*/  @P2 SHF.R.U32.HI R4, RZ, R23, R2 ;  /* 0x00000017ff042219 */ /* 0x000fe20000011602 */
[----:B------:R-:W-:Y:S01]  /*6e80*/  IMAD R0, R26, R0, RZ ;  /* 0x000000001a007224 */ /* 0x000fe200078e02ff */
[----:B------:R-:W-:Y:S02]  /*6e90*/  SEL R3, R29, R3, !P0 ;  /* 0x000000031d037207 */ /* 0x000fe40004000000 */
[----:B------:R-:W-:Y:S01]  /*6ea0*/  SEL R2, R30, R5, !P3 ;  /* 0x000000051e027207 */ /* 0x000fe20005800000 */
[----:B------:R-:W-:Y:S01]  /*6eb0*/  IMAD R5, R26, R4, RZ ;  /* 0x000000041a057224 */ /* 0x000fe200078e02ff */
[C---:B------:R-:W-:Y:S01]  /*6ec0*/  ISETP.GE.AND P0, PT, R3.reuse, R0, PT ;  /* 0x000000000300720c */ /* 0x040fe20003f06270 */
[C---:B------:R-:W-:Y:S03]  /*6ed0*/  IMAD.HI.U32 R0, R3.reuse, R22, RZ ;  /* 0x0000001603007227 */ /* 0x040fe600078e00ff */
[C---:B------:R-:W-:Y:S02]  /*6ee0*/  ISETP.GE.OR P0, PT, R2.reuse, R5, P0 ;  /* 0x000000050200720c */ /* 0x040fe40000706670 */
[----:B------:R-:W-:Y:S04]  /*6ef0*/  SHF.R.U32.HI R0, RZ, R23, R0 ;  /* 0x00000017ff007219 */ /* 0x000fe80000011600 */
[C---:B------:R-:W-:Y:S05]  /*6f00*/  SEL R6, R3.reuse, R0, !P2 ;  /* 0x0000000003067207 */ /* 0x040fea0005000000 */
        /* <DEDUP_REMOVED lines=14> */
[----:B------:R-:W-:Y:S07]  /*6ff0*/  IMAD R29, R3, R24, R29 ;  /* 0x00000018031d7224 */ /* 0x000fee00078e021d */
.L_x_131:
[----:B-1----:R-:W-:Y:S01]  /*7000*/  @!P1 ISETP.NE.AND P0, PT, R8, 0x1, PT ;  /* 0x000000010800980c */ /* 0x002fe20003f05270 */
[----:B------:R-:W-:Y:S01]  /*7010*/  @!P1 IMAD.HI.U32 R0, R30, R10, RZ ;  /* 0x0000000a1e009227 */ /* 0x000fe200078e00ff */
[----:B------:R-:W-:Y:S01]  /*7020*/  @!P1 ISETP.NE.AND P2, PT, R7, 0x1, PT ;  /* 0x000000010700980c */ /* 0x000fe20003f45270 */
[----:B------:R-:W-:Y:S01]  /*7030*/  ULOP3.LUT UP0, URZ, UR52, 0x1b0, URZ, 0xc0, !UPT ;  /* 0x000001b034ff7892 */ /* 0x000fe2000f80c0ff */
[----:B------:R-:W-:Y:S01]  /*7040*/  R2UR UR42, R21 ;  /* 0x00000000152a72ca */ /* 0x000fe200000e0000 */
[----:B------:R-:W-:Y:S01]  /*7050*/  @!P1 IMAD.HI.U32 R2, R29, R9, RZ ;  /* 0x000000091d029227 */ /* 0x000fe200078e00ff */
[----:B------:R-:W-:Y:S02]  /*7060*/  @!P1 SHF.R.U32.HI R0, RZ, R11, R0 ;  /* 0x0000000bff009219 */ /* 0x000fe40000011600 */
[----:B------:R-:W-:Y:S01]  /*7070*/  R2UR UR41, R20 ;  /* 0x00000000142972ca */ /* 0x000fe200000e0000 */
[----:B------:R-:W-:Y:S01]  /*7080*/  VIADD R73, R73, 0x1 ;  /* 0x0000000149497836 */ /* 0x000fe20000000000 */
[----:B------:R-:W-:Y:S02]  /*7090*/  @!P1 SHF.R.U32.HI R2, RZ, R12, R2 ;  /* 0x0000000cff029219 */ /* 0x000fe40000011602 */
[----:B------:R-:W-:Y:S02]  /*70a0*/  @!P1 SEL R3, R30, R0, !P2 ;  /* 0x000000001e039207 */ /* 0x000fe40005000000 */
[----:B------:R-:W-:Y:S02]  /*70b0*/  @!P1 SEL R2, R29, R2, !P0 ;  /* 0x000000021d029207 */ /* 0x000fe40004000000 */
[----:B------:R-:W-:Y:S01]  /*70c0*/  @P4 SHF.R.U32.HI R66, RZ, 0x10, R17 ;  /* 0x00000010ff424819 */ /* 0x000fe20000011611 */
[----:B------:R-:W-:Y:S02]  /*70d0*/  USHF.L.U32 UR42, UR42, 0x6, URZ ;  /* 0x000000062a2a7899 */ /* 0x000fe400080006ff */
[----:B------:R-:W-:Y:S02]  /*70e0*/  @!P1 IMAD.IADD R0, R2, 0x1, -R3 ;  /* 0x0000000102009824 */ /* 0x000fe400078e0a03 */
[----:B------:R-:W-:Y:S01]  /*70f0*/  @!P1 IMAD.IADD R2, R3, 0x1, -R2 ;  /* 0x0000000103029824 */ /* 0x000fe200078e0a02 */
[----:B------:R-:W-:Y:S01]  /*7100*/  USHF.L.U32 UR41, UR41, 0x6, URZ ;  /* 0x0000000629297899 */ /* 0x000fe200080006ff */
[----:B------:R-:W-:Y:S02]  /*7110*/  @!P1 IMAD R30, R0, R7, R30 ;  /* 0x00000007001e9224 */ /* 0x000fe400078e021e */
[----:B------:R-:W-:Y:S01]  /*7120*/  @!P1 IMAD R29, R2, R8, R29 ;  /* 0x00000008021d9224 */ /* 0x000fe200078e021d */
[----:B------:R-:W-:Y:S08]  /*7130*/  BRA.U !UP0, `(.L_x_132) ;  /* 0x00000001087c7547 */ /* 0x000ff0000b800000 */
[----:B------:R-:W1:Y:S01]  /*7140*/  LDCU.64 UR8, c[0x4][0x80] ;  /* 0x01001000ff0877ac */ /* 0x000e620008000a00 */
[----:B------:R-:W-:Y:S01]  /*7150*/  MOV R2, 0x0 ;  /* 0x0000000000027802 */ /* 0x000fe20000000f00 */
[----:B------:R-:W-:Y:S02]  /*7160*/  HFMA2 R12, -RZ, RZ, 0, 5.9604644775390625e-08 ;  /* 0x00000001ff0c7431 */ /* 0x000fe400000001ff */
[----:B------:R-:W-:Y:S01]  /*7170*/  IMAD.MOV.U32 R8, RZ, RZ, 0x70 ;  /* 0x00000070ff087424 */ /* 0x000fe200078e00ff */
[----:B------:R2:W3:Y:S01]  /*7180*/  LDC.64 R14, c[0x4][R2] ;  /* 0x01000000020e7b82 */ /* 0x0004e20000000a00 */
[----:B------:R-:W4:Y:S01]  /*7190*/  LDCU.64 UR6, c[0x4][0x88] ;  /* 0x01001100ff0677ac */ /* 0x000f220008000a00 */
[----:B------:R-:W-:Y:S01]  /*71a0*/  IMAD.MOV.U32 R13, RZ, RZ, RZ ;  /* 0x000000ffff0d7224 */ /* 0x000fe200078e00ff */
[----:B------:R-:W2:Y:S01]  /*71b0*/  LDCU.64 UR4, c[0x4][0x8] ;  /* 0x01000100ff0477ac */ /* 0x000ea20008000a00 */
[----:B-1----:R-:W-:Y:S01]  /*71c0*/  MOV R5, UR9 ;  /* 0x0000000900057c02 */ /* 0x002fe20008000f00 */
[----:B------:R-:W-:Y:S01]  /*71d0*/  IMAD.U32 R4, RZ, RZ, UR8 ;  /* 0x00000008ff047e24 */ /* 0x000fe2000f8e00ff */
[----:B----4-:R-:W-:Y:S01]  /*71e0*/  MOV R7, UR7 ;  /* 0x0000000700077c02 */ /* 0x010fe20008000f00 */
[----:B------:R-:W-:Y:S01]  /*71f0*/  IMAD.U32 R6, RZ, RZ, UR6 ;  /* 0x00000006ff067e24 */ /* 0x000fe2000f8e00ff */
[----:B--2---:R-:W-:Y:S01]  /*7200*/  MOV R11, UR5 ;  /* 0x00000005000b7c02 */ /* 0x004fe20008000f00 */
[----:B------:R-:W-:Y:S02]  /*7210*/  IMAD.U32 R10, RZ, RZ, UR4 ;  /* 0x00000004ff0a7e24 */ /* 0x000fe4000f8e00ff */
[----:B------:R-:W-:Y:S07]  /*7220*/  LEPC R20, `(.L_x_133) ;  /* 0x000000001014794e */ /* 0x000fee0000000000 */
[----:B---3-5:R-:W-:Y:S05]  /*7230*/  CALL.ABS.NOINC R14 ;  /* 0x000000000e007343 */ /* 0x028fea0003c00000 */
.L_x_133:
[----:B------:R-:W1:Y:S01]  /*7240*/  LDCU.64 UR8, c[0x4][0x80] ;  /* 0x01001000ff0877ac */ /* 0x000e620008000a00 */
[----:B------:R-:W2:Y:S01]  /*7250*/  LDC.64 R2, c[0x4][R2] ;  /* 0x0100000002027b82 */ /* 0x000ea20000000a00 */
[----:B------:R-:W-:Y:S02]  /*7260*/  HFMA2 R12, -RZ, RZ, 0, 5.9604644775390625e-08 ;  /* 0x00000001ff0c7431 */ /* 0x000fe400000001ff */
[----:B------:R-:W-:Y:S02]  /*7270*/  IMAD.MOV.U32 R8, RZ, RZ, 0x70 ;  /* 0x00000070ff087424 */ /* 0x000fe400078e00ff */
[----:B------:R-:W-:Y:S01]  /*7280*/  IMAD.MOV.U32 R13, RZ, RZ, RZ ;  /* 0x000000ffff0d7224 */ /* 0x000fe200078e00ff */
[----:B------:R-:W3:Y:S01]  /*7290*/  LDCU.64 UR6, c[0x4][0x88] ;  /* 0x01001100ff0677ac */ /* 0x000ee20008000a00 */
[----:B------:R-:W4:Y:S01]  /*72a0*/  LDCU.64 UR4, c[0x4][0x8] ;  /* 0x01000100ff0477ac */ /* 0x000f220008000a00 */
[----:B-1----:R-:W-:Y:S02]  /*72b0*/  MOV R4, UR8 ;  /* 0x0000000800047c02 */ /* 0x002fe40008000f00 */
[----:B------:R-:W-:Y:S02]  /*72c0*/  MOV R5, UR9 ;  /* 0x0000000900057c02 */ /* 0x000fe40008000f00 */
[----:B---3--:R-:W-:Y:S01]  /*72d0*/  MOV R7, UR7 ;  /* 0x0000000700077c02 */ /* 0x008fe20008000f00 */
[----:B------:R-:W-:Y:S01]  /*72e0*/  IMAD.U32 R6, RZ, RZ, UR6 ;  /* 0x00000006ff067e24 */ /* 0x000fe2000f8e00ff */
[----:B----4-:R-:W-:Y:S01]  /*72f0*/  MOV R11, UR5 ;  /* 0x00000005000b7c02 */ /* 0x010fe20008000f00 */
[----:B------:R-:W-:Y:S02]  /*7300*/  IMAD.U32 R10, RZ, RZ, UR4 ;  /* 0x00000004ff0a7e24 */ /* 0x000fe4000f8e00ff */
[----:B------:R-:W-:Y:S07]  /*7310*/  LEPC R20, `(.L_x_132) ;  /* 0x000000001014794e */ /* 0x000fee0000000000 */
[----:B--2---:R-:W-:Y:S05]  /*7320*/  CALL.ABS.NOINC R2 ;  /* 0x0000000002007343 */ /* 0x004fea0003c00000 */
.L_x_132:
[----:B------:R-:W-:Y:S01]  /*7330*/  ISETP.NE.U32.AND P4, PT, R54, RZ, PT ;  /* 0x000000ff3600720c */ /* 0x000fe20003f85070 */
[----:B------:R-:W-:Y:S01]  /*7340*/  UISETP.NE.AND UP2, UPT, UR53, URZ, UPT ;  /* 0x000000ff3500728c */ /* 0x000fe2000bf45270 */
[----:B------:R-:W-:Y:S01]  /*7350*/  ISETP.NE.U32.AND P2, PT, RZ, UR38, PT ;  /* 0x00000026ff007c0c */ /* 0x000fe2000bf45070 */
[----:B------:R-:W-:Y:S01]  /*7360*/  UISETP.NE.U32.AND UP1, UPT, UR44, URZ, UPT ;  /* 0x000000ff2c00728c */ /* 0x000fe2000bf25070 */
[----:B------:R-:W-:Y:S01]  /*7370*/  ISETP.NE.AND.EX P4, PT, R55, RZ, PT, P4 ;  /* 0x000000ff3700720c */ /* 0x000fe20003f85340 */
[----:B------:R-:W-:Y:S01]  /*7380*/  UPLOP3.LUT UP0, UPT, UPT, UPT, UPT, 0x40, 0x4 ;  /* 0x000000000004789c */ /* 0x000fe20003f0e870 */
[----:B------:R-:W-:Y:S01]  /*7390*/  ISETP.NE.AND.EX P2, PT, RZ, UR39, PT, P2 ;  /* 0x00000027ff007c0c */ /* 0x000fe2000bf45320 */
[----:B------:R-:W-:Y:S01]  /*73a0*/  UISETP.NE.AND.EX UP1, UPT, UR45, URZ, UPT, UP1 ;  /* 0x000000ff2d00728c */ /* 0x000fe2000bf25310 */
[----:B------:R-:W-:Y:S04]  /*73b0*/  PLOP3.LUT P1, PT, PT, PT, UP2, 0x80, 0x8 ;  /* 0x000000000008781c */ /* 0x000fe80003f2f028 */
[----:B------:R-:W-:Y:S06]  /*73c0*/  @UP2 UPLOP3.LUT UP0, UPT, UPT, UPT, UP1, 0x80, 0x8 ;  /* 0x000000000008289c */ /* 0x000fec0003f0f010 */
[----:B------:R-:W-:Y:S01]  /*73d0*/  PLOP3.LUT P0, PT, PT, PT, UP0, 0x80, 0x8 ;  /* 0x000000000008781c */ /* 0x000fe20003f0f008 */
[----:B------:R-:W-:Y:S01]  /*73e0*/  @!UPT UIADD3 URZ, UPT, UPT, URZ, URZ, URZ ;  /* 0x000000fffffff290 */ /* 0x000fe2000fffe0ff */
[----:B------:R-:W-:Y:S11]  /*73f0*/  BRA.U !UP1, `(.L_x_134) ;  /* 0x0000000109387547 */ /* 0x000ff6000b800000 */
[----:B------:R-:W-:Y:S01]  /*7400*/  UISETP.NE.U32.AND UP0, UPT, UR38, URZ, UPT ;  /* 0x000000ff2600728c */ /* 0x000fe2000bf05070 */
[----:B------:R-:W-:Y:S02]  /*7410*/  HFMA2 R0, -RZ, RZ, 0, 5.9604644775390625e-08 ;  /* 0x00000001ff007431 */ /* 0x000fe400000001ff */
[----:B------:R-:W-:Y:S01]  /*7420*/  IMAD.MOV.U32 R60, RZ, RZ, 0x1 ;  /* 0x00000001ff3c7424 */ /* 0x000fe200078e00ff */
[----:B------:R-:W-:Y:S06]  /*7430*/  UISETP.NE.AND.EX UP0, UPT, UR39, URZ, UPT, UP0 ;  /* 0x000000ff2700728c */ /* 0x000fec000bf05300 */
[----:B------:R-:W-:Y:S05]  /*7440*/  PLOP3.LUT P3, PT, PT, PT, UP0, 0x80, 0x8 ;  /* 0x000000000008781c */ /* 0x000fea0003f6f008 */
[----:B------:R-:W1:Y:S01]  /*7450*/  @UP0 LDCU.64 UR6, c[0x0][0x888] ;  /* 0x00011100ff0607ac */ /* 0x000e620008000a00 */
[----:B------:R-:W-:Y:S07]  /*7460*/  @UP0 UIMAD UR4, UR36, UR44, URZ ;  /* 0x0000002c240402a4 */ /* 0x000fee000f8e02ff */
[----:B------:R-:W-:Y:S01]  /*7470*/  @!P3 PRMT R60, R0, 0x7610, R60 ;  /* 0x00007610003cb816 */ /* 0x000fe2000000003c */
[----:B-1----:R-:W-:Y:S03]  /*7480*/  @UP0 UIMAD.WIDE UR6, UR4, 0x4, UR6 ;  /* 0x00000004040608a5 */ /* 0x002fe6000f8e0206 */
[----:B------:R-:W1:Y:S03]  /*7490*/  @!UP0 LDCU UR4, c[0x0][0x880] ;  /* 0x00011000ff0487ac */ /* 0x000e660008000800 */
[----:B------:R-:W-:Y:S01]  /*74a0*/  IMAD.U32 R2, RZ, RZ, UR6 ;  /* 0x00000006ff027e24 */ /* 0x000fe2000f8e00ff */
[----:B------:R-:W-:Y:S05]  /*74b0*/  MOV R3, UR7 ;  /* 0x0000000700037c02 */ /* 0x000fea0008000f00 */
[----:B-----5:R2:W5:Y:S02]  /*74c0*/  @P3 LDG.E R35, desc[UR46][R2.64] ;  /* 0x0000002e02233981 */ /* 0x020564000c1e1900 */
[----:B-12---:R-:W-:Y:S02]  /*74d0*/  @!P3 IMAD.U32 R35, RZ, RZ, UR4 ;  /* 0x00000004ff23be24 */ /* 0x006fe4000f8e00ff */
.L_x_134:
[----:B------:R-:W-:Y:S05]  /*74e0*/  @!P4 BRA `(.L_x_135) ;  /* 0x000000000020c947 */ /* 0x000fea0003800000 */
[----:B------:R-:W-:Y:S04]  /*74f0*/  ISETP.NE.U32.AND P3, PT, R52, RZ, PT ;  /* 0x000000ff3400720c */ /* 0x000fe80003f65070 */
[----:B------:R-:W-:Y:S11]  /*7500*/  ISETP.NE.AND.EX P3, PT, R53, RZ, PT, P3 ;  /* 0x000000ff3500720c */ /* 0x000ff60003f65330 */
[----:B------:R-:W-:Y:S02]  /*7510*/  @!UPT UIADD3 URZ, UPT, UPT, URZ, URZ, URZ ;  /* 0x000000fffffff290 */ /* 0x000fe4000fffe0ff */
[----:B------:R-:W1:Y:S01]  /*7520*/  @P3 LDC.64 R2, c[0x0][0x8a8] ;  /* 0x00022a00ff023b82 */ /* 0x000e620000000a00 */
[----:B------:R-:W-:Y:S04]  /*7530*/  @P3 IMAD R0, R54, UR36, RZ ;  /* 0x0000002436003c24 */ /* 0x000fe8000f8e02ff */
[----:B-1----:R-:W-:Y:S05]  /*7540*/  @P3 IMAD.WIDE R2, R0, 0x4, R2 ;  /* 0x0000000400023825 */ /* 0x002fea00078e0202 */
[----:B-----5:R1:W5:Y:S02]  /*7550*/  @P3 LDG.E R33, desc[UR46][R2.64] ;  /* 0x0000002e02213981 */ /* 0x020364000c1e1900 */
[----:B-1----:R-:W2:Y:S02]  /*7560*/  @!P3 LDC R33, c[0x0][0x8a0] ;  /* 0x00022800ff21bb82 */ /* 0x002ea40000000800 */
.L_x_135:
[----:B-----5:R-:W-:Y:S01]  /*7570*/  FSETP.NEU.AND P3, PT, R35, RZ, PT ;  /* 0x000000ff2300720b */ /* 0x020fe20003f6d000 */
[----:B------:R-:W-:Y:S01]  /*7580*/  IMAD.U32 R2, RZ, RZ, UR56 ;  /* 0x00000038ff027e24 */ /* 0x000fe2000f8e00ff */
[----:B------:R-:W-:Y:S01]  /*7590*/  SEL R5, RZ, 0xffffffff, P2 ;  /* 0xffffffffff057807 */ /* 0x000fe20001000000 */
[----:B------:R-:W-:Y:S01]  /*75a0*/  ULOP3.LUT UR4, UR51, 0x1, URZ, 0x3c, !UPT ;  /* 0x0000000133047892 */ /* 0x000fe2000f8e3cff */
[----:B------:R-:W-:Y:S01]  /*75b0*/  @P1 LOP3.LUT P2, RZ, R60, 0xff, RZ, 0xc0, !PT ;  /* 0x000000ff3cff1812 */ /* 0x000fe2000784c0ff */
[----:B------:R-:W-:Y:S01]  /*75c0*/  BSSY B1, `(.L_x_136) ;  /* 0x000003d000017945 */ /* 0x000fe20003800000 */
[----:B------:R-:W-:Y:S01]  /*75d0*/  @P1 SEL R0, RZ, 0xffffffff, P3 ;  /* 0xffffffffff001807 */ /* 0x000fe20001800000 */
[----:B------:R-:W-:Y:S01]  /*75e0*/  IMAD.MOV.U32 R47, RZ, RZ, 0x1 ;  /* 0x00000001ff2f7424 */ /* 0x000fe200078e00ff */
[----:B------:R-:W-:Y:S01]  /*75f0*/  LEA R2, R2, UR48, 0x3 ;  /* 0x0000003002027c11 */ /* 0x000fe2000f8e18ff */
[----:B------:R-:W-:Y:S01]  /*7600*/  IMAD.U32 R45, RZ, RZ, UR4 ;  /* 0x00000004ff2d7e24 */ /* 0x000fe2000f8e00ff */
[----:B------:R-:W-:Y:S01]  /*7610*/  @P0 SEL R0, R5, R0, !P2 ;  /* 0x0000000005000207 */ /* 0x000fe20005000000 */
[----:B------:R-:W-:Y:S01]  /*7620*/  IMAD.U32 R46, RZ, RZ, UR56 ;  /* 0x00000038ff2e7e24 */ /* 0x000fe2000f8e00ff */
[C---:B------:R-:W-:Y:S02]  /*7630*/  LEA R44, R31.reuse, UR48, 0x3 ;  /* 0x000000301f2c7c11 */ /* 0x040fe4000f8e18ff */
[----:B------:R-:W-:Y:S02]  /*7640*/  CS2R R50, SRZ ;  /* 0x0000000000327805 */ /* 0x000fe4000001ff00 */
[----:B------:R-:W-:Y:S02]  /*7650*/  @P1 LOP3.LUT R0, R0, 0x1, RZ, 0xc0, !PT ;  /* 0x0000000100001812 */ /* 0x000fe400078ec0ff */
[----:B------:R-:W-:Y:S02]  /*7660*/  CS2R R48, SRZ ;  /* 0x0000000000307805 */ /* 0x000fe4000001ff00 */
[----:B------:R-:W-:Y:S02]  /*7670*/  SHF.L.U32 R3, R68, 0x1f, RZ ;  /* 0x0000001f44037819 */ /* 0x000fe400000006ff */
[----:B------:R-:W-:Y:S02]  /*7680*/  CS2R R42, SRZ ;  /* 0x00000000002a7805 */ /* 0x000fe4000001ff00 */
[----:B------:R-:W-:Y:S02]  /*7690*/  ISETP.NE.U32.OR P5, PT, R0, 0x1, !P1 ;  /* 0x000000010000780c */ /* 0x000fe40004fa5470 */
[----:B------:R-:W-:Y:S02]  /*76a0*/  CS2R R40, SRZ ;  /* 0x0000000000287805 */ /* 0x000fe4000001ff00 */
[----:B------:R-:W-:Y:S02]  /*76b0*/  PLOP3.LUT P2, PT, PT, PT, UP1, 0x80, 0x8 ;  /* 0x000000000008781c */ /* 0x000fe40003f4f018 */
[----:B------:R-:W-:Y:S02]  /*76c0*/  LEA.HI R34, R31, R31, RZ, 0x1 ;  /* 0x0000001f1f227211 */ /* 0x000fe400078f08ff */
[----:B------:R-:W-:Y:S02]  /*76d0*/  LOP3.LUT P4, R72, R60, 0xff, RZ, 0xc0, !PT ;  /* 0x000000ff3c487812 */ /* 0x000fe4000788c0ff */
[----:B------:R-:W-:Y:S02]  /*76e0*/  SEL R4, RZ, 0xffffffff, P3 ;  /* 0xffffffffff047807 */ /* 0x000fe40001800000 */
[----:B------:R-:W-:Y:S02]  /*76f0*/  P2R R74, PR, RZ, 0x20 ;  /* 0x00000020ff4a7803 */ /* 0x000fe40000000000 */
[----:B------:R-:W-:Y:S03]  /*7700*/  @P5 SHF.L.U32 R0, R45, 0x1f, RZ ;  /* 0x0000001f2d005819 */ /* 0x000fe600000006ff */
[----:B------:R-:W-:Y:S01]  /*7710*/  @P2 SEL R4, R5, R4, !P4 ;  /* 0x0000000405042207 */ /* 0x000fe20006000000 */
[----:B------:R1:W3:Y:S03]  /*7720*/  @P5 SYNCS.PHASECHK.TRANS64.TRYWAIT P1, [R2+URZ+0x350], R0 ;  /* 0x00035000020055a7 */ /* 0x0002e600080211ff */
[----:B------:R-:W-:Y:S04]  /*7730*/  LOP3.LUT R4, R4, 0x1, RZ, 0xc0, !PT ;  /* 0x0000000104047812 */ /* 0x000fe800078ec0ff */
[----:B------:R-:W-:Y:S04]  /*7740*/  ISETP.NE.U32.AND P2, PT, R4, 0x1, PT ;  /* 0x000000010400780c */ /* 0x000fe80003f45070 */
[----:B------:R-:W-:Y:S01]  /*7750*/  P2R R76, PR, RZ, 0x4 ;  /* 0x00000004ff4c7803 */ /* 0x000fe20000000000 */
[----:B------:R4:W2:Y:S01]  /*7760*/  SYNCS.PHASECHK.TRANS64.TRYWAIT P0, [R44+URZ+0x3b0], R3 ;  /* 0x0003b0032c0075a7 */ /* 0x0008a200080011ff */
[C---:B-1----:R-:W-:Y:S01]  /*7770*/  IMAD.SHL.U32 R0, R34.reuse, 0x20, RZ ;  /* 0x0000002022007824 */ /* 0x042fe200078e00ff */
[----:B------:R-:W-:Y:S04]  /*7780*/  LOP3.LUT R34, R34, 0xffe, RZ, 0xc0, !PT ;  /* 0x00000ffe22227812 */ /* 0x000fe800078ec0ff */
[----:B------:R-:W-:Y:S01]  /*7790*/  LOP3.LUT R0, R0, 0xffffffc0, RZ, 0xc0, !PT ;  /* 0xffffffc000007812 */ /* 0x000fe200078ec0ff */
[----:B------:R-:W-:Y:S04]  /*77a0*/  IMAD.IADD R34, R31, 0x1, -R34 ;  /* 0x000000011f227824 */ /* 0x000fe800078e0a22 */
[----:B------:R-:W-:Y:S04]  /*77b0*/  IMAD.IADD R0, R32, 0x1, R0 ;  /* 0x0000000120007824 */ /* 0x000fe800078e0200 */
[----:B------:R-:W-:Y:S01]  /*77c0*/  IMAD R34, R34, 0x100000, R0 ;  /* 0x0010000022227824 */ /* 0x000fe200078e0200 */
[----:B---3--:R-:W-:Y:S01]  /*77d0*/  @P5 SEL R47, RZ, 0x1, !P1 ;  /* 0x00000001ff2f5807 */ /* 0x008fe20004800000 */
[----:B----4-:R-:W-:Y:S06]  /*77e0*/  @!P5 BRA `(.L_x_137) ;  /* 0x000000000068d947 */ /* 0x010fec0003800000 */
[----:B------:R-:W-:Y:S01]  /*77f0*/  HFMA2 R43, -RZ, RZ, 0, 0 ;  /* 0x00000000ff2b7431 */ /* 0x000fe200000001ff */
[----:B------:R-:W-:Y:S01]  /*7800*/  ISETP.NE.AND P1, PT, R47, RZ, PT ;  /* 0x000000ff2f00720c */ /* 0x000fe20003f25270 */
[----:B------:R-:W-:Y:S01]  /*7810*/  IMAD.U32 R0, RZ, RZ, UR56 ;  /* 0x00000038ff007e24 */ /* 0x000fe2000f8e00ff */
[----:B------:R-:W-:Y:S11]  /*7820*/  BSSY B0, `(.L_x_138) ;  /* 0x0000005000007945 */ /* 0x000ff60003800000 */
[----:B------:R-:W-:Y:S05]  /*7830*/  @P1 BRA `(.L_x_139) ;  /* 0x00000000000c1947 */ /* 0x000fea0003800000 */
[----:B------:R-:W-:Y:S04]  /*7840*/  SHF.L.U32 R4, R45, 0x1f, RZ ;  /* 0x0000001f2d047819 */ /* 0x000fe800000006ff */
[----:B------:R-:W1:Y:S02]  /*7850*/  SYNCS.PHASECHK.TRANS64.TRYWAIT P1, [R2+URZ+0x350], R4 ;  /* 0x00035004020075a7 */ /* 0x000e6400080211ff */
[----:B-1----:R-:W-:Y:S05]  /*7860*/  @!P1 BRA `(.L_x_140) ;  /* 0x0000003000349947 */ /* 0x002fea0003800000 */
.L_x_139:
[----:B------:R-:W-:Y:S05]  /*7870*/  BSYNC B0 ;  /* 0x0000000000007941 */ /* 0x000fea0003800000 */
.L_x_138:
[----:B------:R-:W-:Y:S01]  /*7880*/  ISETP.NE.AND P1, PT, R76, RZ, PT ;  /* 0x000000ff4c00720c */ /* 0x000fe20003f25270 */
[----:B------:R-:W-:Y:S01]  /*7890*/  IMAD.MOV.U32 R42, RZ, RZ, RZ ;  /* 0x000000ffff2a7224 */ /* 0x000fe200078e00ff */
[----:B------:R-:W-:Y:S02]  /*78a0*/  CS2R R40, SRZ ;  /* 0x0000000000287805 */ /* 0x000fe4000001ff00 */
[----:B------:R-:W-:Y:S02]  /*78b0*/  CS2R R50, SRZ ;  /* 0x0000000000327805 */ /* 0x000fe4000001ff00 */
[----:B------:R-:W-:Y:S07]  /*78c0*/  CS2R R48, SRZ ;  /* 0x0000000000307805 */ /* 0x000fee000001ff00 */
[----:B-1----:R-:W-:Y:S01]  /*78d0*/  @P1 IMAD R2, R0, 0x800, R64 ;  /* 0x0000080000021824 */ /* 0x002fe200078e0240 */
[----:B------:R-:W-:Y:S05]  /*78e0*/  @P1 WARPSYNC.ALL ;  /* 0x0000000000001948 */ /* 0x000fea0003800000 */
[----:B------:R-:W-:Y:S01]  /*78f0*/  @P1 LEA R2, R2, UR48, 0x1 ;  /* 0x0000003002021c11 */ /* 0x000fe2000f8e08ff */
[----:B------:R-:W-:Y:S04]  /*7900*/  UIADD3 UR5, UPT, UPT, UR56, 0x1, URZ ;  /* 0x0000000138057890 */ /* 0x000fe8000fffe0ff */
[----:B------:R1:W3:Y:S01]  /*7910*/  @P1 LDSM.16.M88.4 R40, [R2+0x600] ;  /* 0x000600000228183b */ /* 0x0002e20000000200 */
[----:B------:R-:W-:Y:S01]  /*7920*/  UISETP.NE.AND UP0, UPT, UR5, 0x3, UPT ;  /* 0x000000030500788c */ /* 0x000fe2000bf05270 */
[----:B------:R-:W-:Y:S03]  /*7930*/  @P1 IMAD R0, R69, 0x2, R2 ;  /* 0x0000000245001824 */ /* 0x000fe600078e0202 */
[----:B------:R-:W-:Y:S02]  /*7940*/  USEL UR4, URZ, 0x1, UP0 ;  /* 0x00000001ff047887 */ /* 0x000fe40008000000 */
[----:B------:R1:W4:Y:S01]  /*7950*/  @P1 LDSM.16.M88.4 R48, [R0+0x600] ;  /* 0x000600000030183b */ /* 0x0003220000000200 */
[----:B------:R-:W-:Y:S03]  /*7960*/  USEL UR5, UR5, URZ, UP0 ;  /* 0x000000ff05057287 */ /* 0x000fe60008000000 */
[----:B------:R-:W-:Y:S03]  /*7970*/  LOP3.LUT R45, R45, UR4, RZ, 0x3c, !PT ;  /* 0x000000042d2d7c12 */ /* 0x000fe6000f8e3cff */
[----:B------:R-:W-:Y:S02]  /*7980*/  IMAD.U32 R46, RZ, RZ, UR5 ;  /* 0x00000005ff2e7e24 */ /* 0x000fe4000f8e00ff */
.L_x_137:
[----:B------:R-:W-:Y:S05]  /*7990*/  BSYNC B1 ;  /* 0x0000000000017941 */ /* 0x000fea0003800000 */
.L_x_136:
[----:B-1----:R-:W-:Y:S04]  /*79a0*/  SHF.R.U32.HI R0, RZ, 0x15, R34 ;  /* 0x00000015ff007819 */ /* 0x002fe80000011622 */
[----:B------:R-:W-:Y:S01]  /*79b0*/  LOP3.LUT P1, RZ, R0, 0x3, R65, 0x48, !PT ;  /* 0x0000000300ff7812 */ /* 0x000fe20007824841 */
[----:B------:R-:W-:Y:S01]  /*79c0*/  @!UPT UIADD3 URZ, UPT, UPT, URZ, URZ, URZ ;  /* 0x000000fffffff290 */ /* 0x000fe2000fffe0ff */
[----:B--2---:R-:W-:Y:S11]  /*79d0*/  @P0 BRA `(.L_x_141) ;  /* 0x0000000000080947 */ /* 0x004ff60003800000 */
[----:B------:R-:W1:Y:S02]  /*79e0*/  SYNCS.PHASECHK.TRANS64.TRYWAIT P0, [R44+URZ+0x3b0], R3 ;  /* 0x0003b0032c0075a7 */ /* 0x000e6400080011ff */
[----:B-1----:R-:W-:Y:S05]  /*79f0*/  @!P0 BRA `(.L_x_142) ;  /* 0x0000002c00e48947 */ /* 0x002fea0003800000 */
.L_x_141:
[----:B------:R-:W-:Y:S05]  /*7a00*/  @!P1 BRA `(.L_x_143) ;  /* 0x0000000000409947 */ /* 0x000fea0003800000 */
[----:B------:R-:W2:Y:S01]  /*7a10*/  LDCU.64 UR8, c[0x4][0x70] ;  /* 0x01000e00ff0877ac */ /* 0x000ea20008000a00 */
[----:B-1----:R-:W-:Y:S01]  /*7a20*/  MOV R3, 0x0 ;  /* 0x0000000000037802 */ /* 0x002fe20000000f00 */
[----:B------:R-:W-:Y:S02]  /*7a30*/  HFMA2 R12, -RZ, RZ, 0, 5.9604644775390625e-08 ;  /* 0x00000001ff0c7431 */ /* 0x000fe400000001ff */
[----:B------:R-:W-:Y:S02]  /*7a40*/  IMAD.MOV.U32 R8, RZ, RZ, 0x192 ;  /* 0x00000192ff087424 */ /* 0x000fe400078e00ff */
[----:B------:R-:W-:Y:S01]  /*7a50*/  IMAD.MOV.U32 R13, RZ, RZ, RZ ;  /* 0x000000ffff0d7224 */ /* 0x000fe200078e00ff */
[----:B------:R-:W1:Y:S01]  /*7a60*/  LDCU.64 UR6, c[0x4][0x78] ;  /* 0x01000f00ff0677ac */ /* 0x000e620008000a00 */
[----:B------:R-:W3:Y:S01]  /*7a70*/  LDC.64 R2, c[0x4][R3] ;  /* 0x0100000003027b82 */ /* 0x000ee20000000a00 */
[----:B------:R-:W5:Y:S01]  /*7a80*/  LDCU.64 UR4, c[0x4][0x10] ;  /* 0x01000200ff0477ac */ /* 0x000f620008000a00 */
[----:B--2---:R-:W-:Y:S01]  /*7a90*/  MOV R5, UR9 ;  /* 0x0000000900057c02 */ /* 0x004fe20008000f00 */
[----:B------:R-:W-:Y:S01]  /*7aa0*/  IMAD.U32 R4, RZ, RZ, UR8 ;  /* 0x00000008ff047e24 */ /* 0x000fe2000f8e00ff */
[----:B-1----:R-:W-:Y:S01]  /*7ab0*/  MOV R7, UR7 ;  /* 0x0000000700077c02 */ /* 0x002fe20008000f00 */
[----:B------:R-:W-:Y:S01]  /*7ac0*/  IMAD.U32 R6, RZ, RZ, UR6 ;  /* 0x00000006ff067e24 */ /* 0x000fe2000f8e00ff */
[----:B-----5:R-:W-:Y:S01]  /*7ad0*/  MOV R11, UR5 ;  /* 0x00000005000b7c02 */ /* 0x020fe20008000f00 */
[----:B------:R-:W-:Y:S02]  /*7ae0*/  IMAD.U32 R10, RZ, RZ, UR4 ;  /* 0x00000004ff0a7e24 */ /* 0x000fe4000f8e00ff */
[----:B------:R-:W-:Y:S07]  /*7af0*/  LEPC R20, `(.L_x_143) ;  /* 0x000000001014794e */ /* 0x000fee0000000000 */
[----:B---34-:R-:W-:Y:S05]  /*7b00*/  CALL.ABS.NOINC R2 ;  /* 0x0000000002007343 */ /* 0x018fea0003c00000 */
.L_x_143:
[----:B------:R-:W-:Y:S05]  /*7b10*/  WARPSYNC.ALL ;  /* 0x0000000000007948 */ /* 0x000fea0003800000 */
[----:B------:R-:W-:Y:S01]  /*7b20*/  R2UR UR4, R34 ;  /* 0x00000000220472ca */ /* 0x000fe200000e0000 */
[----:B-1-3--:R-:W-:Y:S01]  /*7b30*/  HADD2.F32 R3, -RZ, R40.H0_H0 ;  /* 0x20000028ff037230 */ /* 0x00afe20000004100 */
[----:B------:R-:W-:Y:S01]  /*7b40*/  SHF.L.U32 R75, R69, 0x1, RZ ;  /* 0x00000001454b7819 */ /* 0x000fe200000006ff */
[----:B------:R-:W-:Y:S01]  /*7b50*/  HADD2.F32 R20, -RZ, R42.H0_H0 ;  /* 0x2000002aff147230 */ /* 0x000fe20000004100 */
[----:B------:R-:W-:Y:S01]  /*7b60*/  ISETP.NE.AND P0, PT, R70, RZ, PT ;  /* 0x000000ff4600720c */ /* 0x000fe20003f05270 */
[----:B------:R-:W-:Y:S08]  /*7b70*/  BSSY.RECONVERGENT B0, `(.L_x_144) ;  /* 0x000004d000007945 */ /* 0x000ff00003800200 */
[----:B------:R-:W1:Y:S02]  /*7b80*/  LDTM.16dp256bit.x4 R4, tmem[UR4] ;  /* 0x00000004000479ee */ /* 0x000e640008120000 */
[C---:B-1----:R-:W-:Y:S01]  /*7b90*/  FMUL R0, R33.reuse, R4 ;  /* 0x0000000421007220 */ /* 0x042fe20000400000 */
[----:B------:R-:W-:Y:S02]  /*7ba0*/  HADD2.F32 R4, -RZ, R40.H1_H1 ;  /* 0x30000028ff047230 */ /* 0x000fe40000004100 */
[----:B------:R-:W-:Y:S01]  /*7bb0*/  FMUL R2, R33, R5 ;  /* 0x0000000521027220 */ /* 0x000fe20000400000 */
[--C-:B------:R-:W-:Y:S02]  /*7bc0*/  HADD2.F32 R5, -RZ, R41.reuse.H0_H0 ;  /* 0x20000029ff057230 */ /* 0x100fe40000004100 */
[----:B------:R-:W-:Y:S01]  /*7bd0*/  FFMA R0, R35, R3, R0 ;  /* 0x0000000323007223 */ /* 0x000fe20000000000 */
[----:B------:R-:W-:Y:S01]  /*7be0*/  FMUL R3, R33, R6 ;  /* 0x0000000621037220 */ /* 0x000fe20000400000 */
[----:B------:R-:W-:Y:S02]  /*7bf0*/  HADD2.F32 R6, -RZ, R41.H1_H1 ;  /* 0x30000029ff067230 */ /* 0x000fe40000004100 */
[----:B------:R-:W-:Y:S01]  /*7c00*/  FFMA R2, R35, R4, R2 ;  /* 0x0000000423027223 */ /* 0x000fe20000000002 */
[----:B------:R-:W-:Y:S01]  /*7c10*/  FMUL R7, R33, R7 ;  /* 0x0000000721077220 */ /* 0x000fe20000400000 */
[----:B------:R-:W-:Y:S01]  /*7c20*/  FFMA R3, R35, R5, R3 ;  /* 0x0000000523037223 */ /* 0x000fe20000000003 */
[C---:B------:R-:W-:Y:S01]  /*7c30*/  FMUL R4, R33.reuse, R8 ;  /* 0x0000000821047220 */ /* 0x040fe20000400000 */
[----:B------:R-:W-:Y:S01]  /*7c40*/  FMUL R5, R33, R9 ;  /* 0x0000000921057220 */ /* 0x000fe20000400000 */
[----:B------:R-:W-:Y:S01]  /*7c50*/  F2FP.F16.F32.PACK_AB R36, R2, R0 ;  /* 0x000000000224723e */ /* 0x000fe200000000ff */
[C---:B------:R-:W-:Y:S01]  /*7c60*/  FFMA R7, R35.reuse, R6, R7 ;  /* 0x0000000623077223 */ /* 0x040fe20000000007 */
[----:B------:R-:W-:Y:S02]  /*7c70*/  HADD2.F32 R0, -RZ, R42.H1_H1 ;  /* 0x3000002aff007230 */ /* 0x000fe40000004100 */
[----:B------:R-:W-:Y:S01]  /*7c80*/  FFMA R4, R35, R20, R4 ;  /* 0x0000001423047223 */ /* 0x000fe20000000004 */
[--C-:B------:R-:W-:Y:S02]  /*7c90*/  HADD2.F32 R2, -RZ, R43.reuse.H0_H0 ;  /* 0x2000002bff027230 */ /* 0x100fe40000004100 */
[----:B------:R-:W-:Y:S01]  /*7ca0*/  FMUL R6, R33, R10 ;  /* 0x0000000a21067220 */ /* 0x000fe20000400000 */
[----:B------:R-:W-:Y:S01]  /*7cb0*/  F2FP.F16.F32.PACK_AB R37, R7, R3 ;  /* 0x000000030725723e */ /* 0x000fe200000000ff */
[----:B------:R-:W-:Y:S02]  /*7cc0*/  HADD2.F32 R3, -RZ, R43.H1_H1 ;  /* 0x3000002bff037230 */ /* 0x000fe40000004100 */
[----:B------:R-:W-:Y:S01]  /*7cd0*/  FFMA R5, R35, R0, R5 ;  /* 0x0000000023057223 */ /* 0x000fe20000000005 */
[C---:B------:R-:W-:Y:S01]  /*7ce0*/  FMUL R11, R33.reuse, R11 ;  /* 0x0000000b210b7220 */ /* 0x040fe20000400000 */
[--C-:B----4-:R-:W-:Y:S02]  /*7cf0*/  HADD2.F32 R7, -RZ, R48.reuse.H0_H0 ;  /* 0x20000030ff077230 */ /* 0x110fe40000004100 */
[C---:B------:R-:W-:Y:S01]  /*7d00*/  FMUL R8, R33.reuse, R12 ;  /* 0x0000000c21087220 */ /* 0x040fe20000400000 */
[----:B------:R-:W-:Y:S02]  /*7d10*/  HADD2.F32 R0, -RZ, R48.H1_H1 ;  /* 0x30000030ff007230 */ /* 0x000fe40000004100 */
[----:B------:R-:W-:Y:S01]  /*7d20*/  FMUL R9, R33, R13 ;  /* 0x0000000d21097220 */ /* 0x000fe20000400000 */
[C---:B------:R-:W-:Y:S01]  /*7d30*/  FFMA R6, R35.reuse, R2, R6 ;  /* 0x0000000223067223 */ /* 0x040fe20000000006 */
[C---:B------:R-:W-:Y:S01]  /*7d40*/  FFMA R11, R35.reuse, R3, R11 ;  /* 0x00000003230b7223 */ /* 0x040fe2000000000b */
[C---:B------:R-:W-:Y:S01]  /*7d50*/  FFMA R8, R35.reuse, R7, R8 ;  /* 0x0000000723087223 */ /* 0x040fe20000000008 */
[----:B------:R-:W-:Y:S01]  /*7d60*/  FFMA R9, R35, R0, R9 ;  /* 0x0000000023097223 */ /* 0x000fe20000000009 */
[--C-:B------:R-:W-:Y:S02]  /*7d70*/  HADD2.F32 R2, -RZ, R49.reuse.H0_H0 ;  /* 0x20000031ff027230 */ /* 0x100fe40000004100 */
[C---:B------:R-:W-:Y:S01]  /*7d80*/  FMUL R10, R33.reuse, R14 ;  /* 0x0000000e210a7220 */ /* 0x040fe20000400000 */
[----:B------:R-:W-:Y:S02]  /*7d90*/  HADD2.F32 R0, -RZ, R49.H1_H1 ;  /* 0x30000031ff007230 */ /* 0x000fe40000004100 */
[----:B------:R-:W-:Y:S01]  /*7da0*/  FMUL R15, R33, R15 ;  /* 0x0000000f210f7220 */ /* 0x000fe20000400000 */
[----:B------:R-:W-:Y:S01]  /*7db0*/  F2FP.F16.F32.PACK_AB R38, R5, R4 ;  /* 0x000000040526723e */ /* 0x000fe200000000ff */
[----:B------:R-:W-:Y:S01]  /*7dc0*/  FFMA R10, R35, R2, R10 ;  /* 0x00000002230a7223 */ /* 0x000fe2000000000a */
[----:B------:R-:W-:Y:S01]  /*7dd0*/  FMUL R12, R33, R16 ;  /* 0x00000010210c7220 */ /* 0x000fe20000400000 */
[----:B------:R-:W-:Y:S01]  /*7de0*/  FFMA R15, R35, R0, R15 ;  /* 0x00000000230f7223 */ /* 0x000fe2000000000f */
[--C-:B------:R-:W-:Y:S01]  /*7df0*/  HADD2.F32 R0, -RZ, R50.reuse.H0_H0 ;  /* 0x20000032ff007230 */ /* 0x100fe20000004100 */
[----:B------:R-:W-:Y:S01]  /*7e00*/  MOV R5, UR56 ;  /* 0x0000003800057c02 */ /* 0x000fe20008000f00 */
[----:B------:R-:W-:Y:S02]  /*7e10*/  HADD2.F32 R2, -RZ, R50.H1_H1 ;  /* 0x30000032ff027230 */ /* 0x000fe40000004100 */
[C---:B------:R-:W-:Y:S01]  /*7e20*/  FMUL R13, R33.reuse, R17 ;  /* 0x00000011210d7220 */ /* 0x040fe20000400000 */
[--C-:B------:R-:W-:Y:S02]  /*7e30*/  HADD2.F32 R3, -RZ, R51.reuse.H0_H0 ;  /* 0x20000033ff037230 */ /* 0x100fe40000004100 */
[C---:B------:R-:W-:Y:S01]  /*7e40*/  FMUL R14, R33.reuse, R18 ;  /* 0x00000012210e7220 */ /* 0x040fe20000400000 */
[----:B------:R-:W-:Y:S02]  /*7e50*/  HADD2.F32 R4, -RZ, R51.H1_H1 ;  /* 0x30000033ff047230 */ /* 0x000fe40000004100 */
[----:B------:R-:W-:Y:S01]  /*7e60*/  FMUL R19, R33, R19 ;  /* 0x0000001321137220 */ /* 0x000fe20000400000 */
[----:B------:R-:W-:Y:S01]  /*7e70*/  FFMA R12, R35, R0, R12 ;  /* 0x00000000230c7223 */ /* 0x000fe2000000000c */
[----:B------:R-:W-:Y:S01]  /*7e80*/  LEA R5, R5, R64, 0xb ;  /* 0x0000004005057211 */ /* 0x000fe200078e58ff */
[C---:B------:R-:W-:Y:S01]  /*7e90*/  FFMA R13, R35.reuse, R2, R13 ;  /* 0x00000002230d7223 */ /* 0x040fe2000000000d */
[C---:B------:R-:W-:Y:S01]  /*7ea0*/  FFMA R14, R35.reuse, R3, R14 ;  /* 0x00000003230e7223 */ /* 0x040fe2000000000e */
[----:B------:R-:W-:Y:S01]  /*7eb0*/  FFMA R19, R35, R4, R19 ;  /* 0x0000000423137223 */ /* 0x000fe20000000013 */
[----:B------:R-:W-:Y:S02]  /*7ec0*/  F2FP.F16.F32.PACK_AB R39, R11, R6 ;  /* 0x000000060b27723e */ /* 0x000fe400000000ff */
[----:B------:R-:W-:Y:S02]  /*7ed0*/  LEA R5, R5, UR48, 0x1 ;  /* 0x0000003005057c11 */ /* 0x000fe4000f8e08ff */
[----:B------:R-:W-:Y:S02]  /*7ee0*/  F2FP.F16.F32.PACK_AB R8, R9, R8 ;  /* 0x000000080908723e */ /* 0x000fe400000000ff */
[----:B------:R-:W-:Y:S01]  /*7ef0*/  F2FP.F16.F32.PACK_AB R9, R15, R10 ;  /* 0x0000000a0f09723e */ /* 0x000fe200000000ff */
[----:B------:R1:W-:Y:S01]  /*7f00*/  STSM.16.M88.4 [R5+0x600], R36 ;  /* 0x0006002405007844 */ /* 0x0003e20000000200 */
[----:B------:R-:W-:Y:S02]  /*7f10*/  F2FP.F16.F32.PACK_AB R10, R13, R12 ;  /* 0x0000000c0d0a723e */ /* 0x000fe400000000ff */
[----:B------:R-:W-:Y:S02]  /*7f20*/  F2FP.F16.F32.PACK_AB R11, R19, R14 ;  /* 0x0000000e130b723e */ /* 0x000fe400000000ff */
[----:B------:R-:W-:Y:S05]  /*7f30*/  IADD3 R0, PT, PT, R75, 0x600, R5 ;  /* 0x000006004b007810 */ /* 0x000fea0007ffe005 */
[----:B------:R1:W-:Y:S01]  /*7f40*/  STSM.16.M88.4 [R0], R8 ;  /* 0x0000000800007844 */ /* 0x0003e20000000200 */
[----:B------:R-:W-:Y:S01]  /*7f50*/  @!PT LDS RZ, [RZ] ;  /* 0x00000000fffff984 */ /* 0x000fe20000000800 */
[----:B------:R-:W-:Y:S01]  /*7f60*/  @!PT LDS RZ, [RZ] ;  /* 0x00000000fffff984 */ /* 0x000fe20000000800 */
[----:B------:R-:W-:Y:S01]  /*7f70*/  @!PT LDS RZ, [RZ] ;  /* 0x00000000fffff984 */ /* 0x000fe20000000800 */
[----:B------:R-:W-:Y:S01]  /*7f80*/  @!PT LDS RZ, [RZ] ;  /* 0x00000000fffff984 */ /* 0x000fe20000000800 */
[----:B------:R2:W-:Y:S07]  /*7f90*/  MEMBAR.ALL.CTA ;  /* 0x0000000000007992 */ /* 0x0005ee0000008000 */
[----:B--2---:R-:W2:Y:S02]  /*7fa0*/  FENCE.VIEW.ASYNC.S ;  /* 0x00000000000073c6 */ /* 0x004ea40000000000 */
[----:B--2---:R-:W-:Y:S06]  /*7fb0*/  BAR.SYNC.DEFER_BLOCKING 0x1, 0x80 ;  /* 0x0042000000007b1d */ /* 0x004fec0000010000 */
[----:B------:R-:W-:Y:S05]  /*7fc0*/  @P0 BRA `(.L_x_145) ;  /* 0x00000000001c0947 */ /* 0x000fea0003800000 */
[----:B------:R-:W-:Y:S02]  /*7fd0*/  UIADD3 UR6, UP0, UPT, UR54, 0x680, URZ ;  /* 0x0000068036067890 */ /* 0x000fe4000ff1e0ff */
[----:B------:R-:W-:Y:S02]  /*7fe0*/  ULEA UR4, UR56, UR48, 0xc ;  /* 0x0000003038047291 */ /* 0x000fe4000f8e60ff */
[----:B------:R-:W-:Y:S02]  /*7ff0*/  UIADD3.X UR7, UPT, UPT, URZ, UR55, URZ, UP0, !UPT ;  /* 0x00000037ff077290 */ /* 0x000fe400087fe4ff */
[----:B------:R-:W-:Y:S01]  /*8000*/  UIADD3 UR40, UPT, UPT, UR4, 0x600, URZ ;  /* 0x0000060004287890 */ /* 0x000fe2000fffe0ff */
[----:B------:R-:W-:Y:S08]  /*8010*/  UMOV UR43, UR36 ;  /* 0x00000024002b7c82 */ /* 0x000ff00008000000 */
[----:B------:R2:W-:Y:S02]  /*8020*/  UTMASTG.3D [UR40], [UR6] ;  /* 0x00000028060073b5 */ /* 0x0005e40008010000 */
[----:B--2---:R0:W-:Y:S02]  /*8030*/  UTMACMDFLUSH ;  /* 0x00000000000079b7 */ /* 0x0041e40000000000 */
.L_x_145:
[----:B------:R-:W-:Y:S05]  /*8040*/  BSYNC.RECONVERGENT B0 ;  /* 0x0000000000007941 */ /* 0x000fea0003800200 */
.L_x_144:
[----:B------:R-:W-:Y:S01]  /*8050*/  UIADD3 UR40, UPT, UPT, UR56, 0x1, URZ ;  /* 0x0000000138287890 */ /* 0x000fe2000fffe0ff */
[----:B------:R-:W-:Y:S03]  /*8060*/  BSSY.RECONVERGENT B0, `(.L_x_146) ;  /* 0x0000005000007945 */ /* 0x000fe60003800200 */
[----:B------:R-:W-:Y:S04]  /*8070*/  UISETP.NE.AND UP0, UPT, UR40, 0x3, UPT ;  /* 0x000000032800788c */ /* 0x000fe8000bf05270 */
[----:B------:R-:W-:Y:S01]  /*8080*/  USEL UR43, UR40, URZ, UP0 ;  /* 0x000000ff282b7287 */ /* 0x000fe20008000000 */
[----:B------:R-:W-:Y:S11]  /*8090*/  @P0 BRA `(.L_x_147) ;  /* 0x0000000000040947 */ /* 0x000ff60003800000 */
[----:B------:R-:W-:Y:S04]  /*80a0*/  DEPBAR.LE SB0, 0x1 ;  /* 0x000080400000791a */ /* 0x000fe80000000000 */
.L_x_147:
[----:B------:R-:W-:Y:S05]  /*80b0*/  BSYNC.RECONVERGENT B0 ;  /* 0x0000000000007941 */ /* 0x000fea0003800200 */
.L_x_146:
[----:B------:R-:W-:Y:S01]  /*80c0*/  BAR.SYNC.DEFER_BLOCKING 0x1, 0x80 ;  /* 0x0042000000007b1d */ /* 0x000fe20000010000 */
[----:B------:R-:W-:Y:S01]  /*80d0*/  ISETP.NE.AND P1, PT, R74, RZ, PT ;  /* 0x000000ff4a00720c */ /* 0x000fe20003f25270 */
[----:B------:R-:W-:Y:S01]  /*80e0*/  UISETP.NE.AND UP0, UPT, UR50, URZ, UPT ;  /* 0x000000ff3200728c */ /* 0x000fe2000bf05270 */
[----:B------:R-:W-:Y:S11]  /*80f0*/  LEA R2, R46, UR48, 0x3 ;  /* 0x000000302e027c11 */ /* 0x000ff6000f8e18ff */
[----:B------:R-:W-:Y:S01]  /*8100*/  @P1 SHF.L.U32 R3, R45, 0x1f, RZ ;  /* 0x0000001f2d031819 */ /* 0x000fe200000006ff */
[----:B------:R-:W-:Y:S06]  /*8110*/  BRA.U !UP0, `(.L_x_148) ;  /* 0x0000000108247547 */ /* 0x000fec000b800000 */
[----:B------:R-:W-:Y:S01]  /*8120*/  IMAD.U32 R4, RZ, RZ, UR49 ;  /* 0x00000031ff047e24 */ /* 0x000fe2000f8e00ff */
[----:B-1----:R-:W-:Y:S01]  /*8130*/  MOV R0, UR37 ;  /* 0x0000002500007c02 */ /* 0x002fe20008000f00 */
[----:B------:R-:W-:Y:S03]  /*8140*/  UIADD3 UR49, UPT, UPT, UR49, 0x1, URZ ;  /* 0x0000000131317890 */ /* 0x000fe6000fffe0ff */
[----:B------:R-:W-:Y:S01]  /*8150*/  @P1 LEA R4, R4, UR48, 0x3 ;  /* 0x0000003004041c11 */ /* 0x000fe2000f8e18ff */
[----:B------:R-:W-:Y:S04]  /*8160*/  UISETP.NE.AND UP0, UPT, UR49, 0x3, UPT ;  /* 0x000000033100788c */ /* 0x000fe8000bf05270 */
[----:B------:R-:W-:Y:S01]  /*8170*/  @P1 VIADD R4, R4, 0x368 ;  /* 0x0000036804041836 */ /* 0x000fe20000000000 */
[----:B------:R-:W-:Y:S04]  /*8180*/  USEL UR49, UR49, URZ, UP0 ;  /* 0x000000ff31317287 */ /* 0x000fe80008000000 */
[----:B------:R-:W-:Y:S04]  /*8190*/  @P1 PRMT R0, R0, 0x654, R4 ;  /* 0x0000065400001816 */ /* 0x000fe80000000004 */
[----:B------:R2:W-:Y:S04]  /*81a0*/  @P1 SYNCS.ARRIVE.TRANS64.RED.A1T0 RZ, [R0+URZ], RZ ;  /* 0x000000ff00ff19a7 */ /* 0x0005e800081004ff */
.L_x_148:
[----:B------:R-:W3:Y:S01]  /*81b0*/  @P1 SYNCS.PHASECHK.TRANS64.TRYWAIT P0, [R2+URZ+0x350], R3 ;  /* 0x00035003020015a7 */ /* 0x000ee200080011ff */
[----:B------:R-:W-:Y:S01]  /*81c0*/  BSSY B1, `(.L_x_149) ;  /* 0x0000013000017945 */ /* 0x000fe20003800000 */
[----:B---3--:R-:W-:Y:S03]  /*81d0*/  @P1 SEL R47, RZ, 0x1, !P0 ;  /* 0x00000001ff2f1807 */ /* 0x008fe60004000000 */
[----:B------:R-:W-:Y:S05]  /*81e0*/  @!P1 BRA `(.L_x_150) ;  /* 0x0000000000409947 */ /* 0x000fea0003800000 */
[----:B------:R-:W-:Y:S01]  /*81f0*/  ISETP.NE.AND P1, PT, R76, RZ, PT ;  /* 0x000000ff4c00720c */ /* 0x000fe20003f25270 */
[----:B------:R-:W-:Y:S01]  /*8200*/  BSSY B0, `(.L_x_151) ;  /* 0x0000009000007945 */ /* 0x000fe20003800000 */
[----:B------:R-:W-:Y:S11]  /*8210*/  ISETP.NE.AND P0, PT, R47, RZ, PT ;  /* 0x000000ff2f00720c */ /* 0x000ff60003f05270 */
[----:B------:R-:W-:Y:S05]  /*8220*/  @P1 IMAD R3, R46, 0x800, R64 ;  /* 0x000008002e031824 */ /* 0x000fea00078e0240 */
[----:B------:R-:W-:Y:S05]  /*8230*/  @P1 LEA R3, R3, UR48, 0x1 ;  /* 0x0000003003031c11 */ /* 0x000fea000f8e08ff */
[----:B-12---:R-:W-:Y:S01]  /*8240*/  @P1 IMAD.IADD R0, R75, 0x1, R3 ;  /* 0x000000014b001824 */ /* 0x006fe200078e0203 */
[----:B------:R-:W-:Y:S06]  /*8250*/  @P0 BRA `(.L_x_152) ;  /* 0x00000000000c0947 */ /* 0x000fec0003800000 */
[----:B------:R-:W-:Y:S04]  /*8260*/  SHF.L.U32 R45, R45, 0x1f, RZ ;  /* 0x0000001f2d2d7819 */ /* 0x000fe800000006ff */
[----:B------:R-:W1:Y:S02]  /*8270*/  SYNCS.PHASECHK.TRANS64.TRYWAIT P0, [R2+URZ+0x350], R45 ;  /* 0x0003502d020075a7 */ /* 0x000e6400080011ff */
[----:B-1----:R-:W-:Y:S05]  /*8280*/  @!P0 BRA `(.L_x_153) ;  /* 0x0000002400d48947 */ /* 0x002fea0003800000 */
.L_x_152:
[----:B------:R-:W-:Y:S05]  /*8290*/  BSYNC B0 ;  /* 0x0000000000007941 */ /* 0x000fea0003800000 */
.L_x_151:
[----:B------:R-:W-:Y:S11]  /*82a0*/  ISETP.NE.AND P0, PT, R76, RZ, PT ;  /* 0x000000ff4c00720c */ /* 0x000ff60003f05270 */
[----:B------:R-:W-:Y:S02]  /*82b0*/  @!UPT UIADD3 URZ, UPT, UPT, URZ, URZ, URZ ;  /* 0x000000fffffff290 */ /* 0x000fe4000fffe0ff */
[----:B------:R-:W-:Y:S05]  /*82c0*/  @P0 WARPSYNC.ALL ;  /* 0x0000000000000948 */ /* 0x000fea0003800000 */
[----:B------:R3:W4:Y:S04]  /*82d0*/  @P0 LDSM.16.M88.4 R40, [R3+0x600] ;  /* 0x000600000328083b */ /* 0x0007280000000200 */
[----:B------:R3:W2:Y:S02]  /*82e0*/  @P0 LDSM.16.M88.4 R48, [R0+0x600] ;  /* 0x000600000030083b */ /* 0x0006a40000000200 */
.L_x_150:
[----:B------:R-:W-:Y:S05]  /*82f0*/  BSYNC B1 ;  /* 0x0000000000017941 */ /* 0x000fea0003800000 */
.L_x_149:
[----:B-123--:R-:W-:Y:S05]  /*8300*/  VIADD R0, R34, 0x20 ;  /* 0x0000002022007836 */ /* 0x00efea0000000000 */
[----:B------:R-:W-:Y:S04]  /*8310*/  SHF.R.U32.HI R0, RZ, 0x15, R0 ;  /* 0x00000015ff007819 */ /* 0x000fe80000011600 */
[----:B------:R-:W-:Y:S11]  /*8320*/  LOP3.LUT P0, RZ, R0, 0x3, R65, 0x48, !PT ;  /* 0x0000000300ff7812 */ /* 0x000ff60007804841 */
[----:B------:R-:W-:Y:S02]  /*8330*/  @!UPT UIADD3 URZ, UPT, UPT, URZ, URZ, URZ ;  /* 0x000000fffffff290 */ /* 0x000fe4000fffe0ff */
[----:B------:R-:W-:Y:S05]  /*8340*/  @!P0 BRA `(.L_x_154) ;  /* 0x0000000000408947 */ /* 0x000fea0003800000 */
[----:B------:R-:W1:Y:S01]  /*8350*/  LDCU.64 UR8, c[0x4][0x70] ;  /* 0x01000e00ff0877ac */ /* 0x000e620008000a00 */
[----:B------:R-:W-:Y:S01]  /*8360*/  MOV R3, 0x0 ;  /* 0x0000000000037802 */ /* 0x000fe20000000f00 */
[----:B------:R-:W-:Y:S02]  /*8370*/  HFMA2 R12, -RZ, RZ, 0, 5.9604644775390625e-08 ;  /* 0x00000001ff0c7431 */ /* 0x000fe400000001ff */
[----:B------:R-:W-:Y:S02]  /*8380*/  IMAD.MOV.U32 R8, RZ, RZ, 0x192 ;  /* 0x00000192ff087424 */ /* 0x000fe400078e00ff */
[----:B------:R-:W-:Y:S01]  /*8390*/  IMAD.MOV.U32 R13, RZ, RZ, RZ ;  /* 0x000000ffff0d7224 */ /* 0x000fe200078e00ff */
[----:B------:R-:W2:Y:S01]  /*83a0*/  LDCU.64 UR6, c[0x4][0x78] ;  /* 0x01000f00ff0677ac */ /* 0x000ea20008000a00 */
[----:B------:R-:W3:Y:S01]  /*83b0*/  LDC.64 R2, c[0x4][R3] ;  /* 0x0100000003027b82 */ /* 0x000ee20000000a00 */
[----:B------:R-:W5:Y:S01]  /*83c0*/  LDCU.64 UR4, c[0x4][0x10] ;  /* 0x01000200ff0477ac */ /* 0x000f620008000a00 */
[----:B-1----:R-:W-:Y:S01]  /*83d0*/  MOV R5, UR9 ;  /* 0x0000000900057c02 */ /* 0x002fe20008000f00 */
[----:B------:R-:W-:Y:S01]  /*83e0*/  IMAD.U32 R4, RZ, RZ, UR8 ;  /* 0x00000008ff047e24 */ /* 0x000fe2000f8e00ff */
[----:B--2---:R-:W-:Y:S01]  /*83f0*/  MOV R7, UR7 ;  /* 0x0000000700077c02 */ /* 0x004fe20008000f00 */
[----:B------:R-:W-:Y:S01]  /*8400*/  IMAD.U32 R6, RZ, RZ, UR6 ;  /* 0x00000006ff067e24 */ /* 0x000fe2000f8e00ff */
[----:B-----5:R-:W-:Y:S01]  /*8410*/  MOV R11, UR5 ;  /* 0x00000005000b7c02 */ /* 0x020fe20008000f00 */
[----:B------:R-:W-:Y:S02]  /*8420*/  IMAD.U32 R10, RZ, RZ, UR4 ;  /* 0x00000004ff0a7e24 */ /* 0x000fe4000f8e00ff */
[----:B------:R-:W-:Y:S07]  /*8430*/  LEPC R20, `(.L_x_154) ;  /* 0x000000001014794e */ /* 0x000fee0000000000 */
[----:B---34-:R-:W-:Y:S05]  /*8440*/  CALL.ABS.NOINC R2 ;  /* 0x0000000002007343 */ /* 0x018fea0003c00000 */
.L_x_154:
[----:B------:R-:W-:Y:S01]  /*8450*/  ISETP.NE.AND P0, PT, R70, RZ, PT ;  /* 0x000000ff4600720c */ /* 0x000fe20003f05270 */
[----:B------:R-:W-:Y:S05]  /*8460*/  WARPSYNC.ALL ;  /* 0x0000000000007948 */ /* 0x000fea0003800000 */
[----:B------:R-:W-:Y:S01]  /*8470*/  R2UR UR4, R34 ;  /* 0x00000000220472ca */ /* 0x000fe200000e0000 */
[--C-:B----4-:R-:W-:Y:S01]  /*8480*/  HADD2.F32 R20, -RZ, R40.reuse.H0_H0 ;  /* 0x20000028ff147230 */ /* 0x110fe20000004100 */
[----:B------:R-:W-:Y:S01]  /*8490*/  R2UR UR5, R44 ;  /* 0x000000002c0572ca */ /* 0x000fe200000e0000 */
[----:B------:R-:W-:Y:S01]  /*84a0*/  HADD2.F32 R21, -RZ, R40.H1_H1 ;  /* 0x30000028ff157230 */ /* 0x000fe20000004100 */
[----:B------:R-:W-:Y:S01]  /*84b0*/  BSSY.RECONVERGENT B0, `(.L_x_155) ;  /* 0x0000053000007945 */ /* 0x000fe20003800200 */
[--C-:B------:R-:W-:Y:S02]  /*84c0*/  HADD2.F32 R34, -RZ, R41.reuse.H0_H0 ;  /* 0x20000029ff227230 */ /* 0x100fe40000004100 */
[----:B------:R-:W-:Y:S02]  /*84d0*/  HADD2.F32 R36, -RZ, R41.H1_H1 ;  /* 0x30000029ff247230 */ /* 0x000fe40000004100 */
[--C-:B------:R-:W-:Y:S02]  /*84e0*/  HADD2.F32 R37, -RZ, R42.reuse.H0_H0 ;  /* 0x2000002aff257230 */ /* 0x100fe40000004100 */
[----:B------:R-:W-:Y:S02]  /*84f0*/  HADD2.F32 R38, -RZ, R42.H1_H1 ;  /* 0x3000002aff267230 */ /* 0x000fe40000004100 */
[----:B------:R-:W1:Y:S01]  /*8500*/  LDTM.16dp256bit.x4 R4, tmem[UR4+0x20] ;  /* 0x00002004000479ee */ /* 0x000e620008120000 */
[----:B------:R-:W-:Y:S01]  /*8510*/  NOP ;  /* 0x0000000000007918 */ /* 0x000fe20000000000 */
[----:B------:R-:W-:Y:S01]  /*8520*/  UIADD3 UR5, UPT, UPT, UR5, 0x3d0, URZ ;  /* 0x000003d005057890 */ /* 0x000fe2000fffe0ff */
[--C-:B------:R-:W-:Y:S02]  /*8530*/  HADD2.F32 R39, -RZ, R43.reuse.H0_H0 ;  /* 0x2000002bff277230 */ /* 0x100fe40000004100 */
[----:B------:R-:W-:Y:S01]  /*8540*/  HADD2.F32 R40, -RZ, R43.H1_H1 ;  /* 0x3000002bff287230 */ /* 0x000fe20000004100 */
[----:B------:R-:W-:Y:S01]  /*8550*/  UPRMT UR5, UR37, 0x654, UR5 ;  /* 0x0000065425057896 */ /* 0x000fe20008000005 */
[--C-:B------:R-:W-:Y:S02]  /*8560*/  HADD2.F32 R41, -RZ, R48.reuse.H0_H0 ;  /* 0x20000030ff297230 */ /* 0x100fe40000004100 */
[----:B------:R-:W-:Y:S02]  /*8570*/  HADD2.F32 R42, -RZ, R48.H1_H1 ;  /* 0x30000030ff2a7230 */ /* 0x000fe40000004100 */
[--C-:B------:R-:W-:Y:S02]  /*8580*/  HADD2.F32 R43, -RZ, R49.reuse.H0_H0 ;  /* 0x20000031ff2b7230 */ /* 0x100fe40000004100 */
[----:B------:R-:W-:Y:S02]  /*8590*/  HADD2.F32 R44, -RZ, R49.H1_H1 ;  /* 0x30000031ff2c7230 */ /* 0x000fe40000004100 */
[----:B-1----:R-:W-:Y:S01]  /*85a0*/  SYNCS.ARRIVE.TRANS64.RED.A1T0 RZ, [UR5], RZ ;  /* 0x000000ffffff79a7 */ /* 0x002fe20008100405 */
[--C-:B------:R-:W-:Y:S02]  /*85b0*/  HADD2.F32 R45, -RZ, R50.reuse.H0_H0 ;  /* 0x20000032ff2d7230 */ /* 0x100fe40000004100 */
[----:B------:R-:W-:Y:S02]  /*85c0*/  HADD2.F32 R46, -RZ, R50.H1_H1 ;  /* 0x30000032ff2e7230 */ /* 0x000fe40000004100 */
[--C-:B------:R-:W-:Y:S02]  /*85d0*/  HADD2.F32 R47, -RZ, R51.reuse.H0_H0 ;  /* 0x20000033ff2f7230 */ /* 0x100fe40000004100 */
[----:B------:R-:W-:Y:S02]  /*85e0*/  HADD2.F32 R48, -RZ, R51.H1_H1 ;  /* 0x30000033ff307230 */ /* 0x000fe40000004100 */
[C---:B------:R-:W-:Y:S01]  /*85f0*/  FMUL R4, R33.reuse, R4 ;  /* 0x0000000421047220 */ /* 0x040fe20000400000 */
[C---:B------:R-:W-:Y:S01]  /*8600*/  FMUL R5, R33.reuse, R5 ;  /* 0x0000000521057220 */ /* 0x040fe20000400000 */
[C---:B------:R-:W-:Y:S01]  /*8610*/  FMUL R6, R33.reuse, R6 ;  /* 0x0000000621067220 */ /* 0x040fe20000400000 */
[----:B------:R-:W-:Y:S01]  /*8620*/  FMUL R7, R33, R7 ;  /* 0x0000000721077220 */ /* 0x000fe20000400000 */
[C---:B------:R-:W-:Y:S01]  /*8630*/  FFMA R4, R35.reuse, R20, R4 ;  /* 0x0000001423047223 */ /* 0x040fe20000000004 */
[C---:B------:R-:W-:Y:S01]  /*8640*/  FFMA R5, R35.reuse, R21, R5 ;  /* 0x0000001523057223 */ /* 0x040fe20000000005 */
[C---:B------:R-:W-:Y:S01]  /*8650*/  FFMA R6, R35.reuse, R34, R6 ;  /* 0x0000002223067223 */ /* 0x040fe20000000006 */
[----:B------:R-:W-:Y:S01]  /*8660*/  FFMA R7, R35, R36, R7 ;  /* 0x0000002423077223 */ /* 0x000fe20000000007 */
[C---:B------:R-:W-:Y:S01]  /*8670*/  FMUL R8, R33.reuse, R8 ;  /* 0x0000000821087220 */ /* 0x040fe20000400000 */
[----:B------:R-:W-:Y:S01]  /*8680*/  FMUL R9, R33, R9 ;  /* 0x0000000921097220 */ /* 0x000fe20000400000 */
[----:B------:R-:W-:Y:S01]  /*8690*/  F2FP.F16.F32.PACK_AB R4, R5, R4 ;  /* 0x000000040504723e */ /* 0x000fe200000000ff */
[----:B------:R-:W-:Y:S01]  /*86a0*/  FMUL R10, R33, R10 ;  /* 0x0000000a210a7220 */ /* 0x000fe20000400000 */
[----:B------:R-:W-:Y:S01]  /*86b0*/  F2FP.F16.F32.PACK_AB R5, R7, R6 ;  /* 0x000000060705723e */ /* 0x000fe200000000ff */
[C---:B------:R-:W-:Y:S01]  /*86c0*/  FFMA R8, R35.reuse, R37, R8 ;  /* 0x0000002523087223 */ /* 0x040fe20000000008 */
[----:B------:R-:W-:Y:S01]  /*86d0*/  FFMA R9, R35, R38, R9 ;  /* 0x0000002623097223 */ /* 0x000fe20000000009 */
[C---:B------:R-:W-:Y:S01]  /*86e0*/  FMUL R11, R33.reuse, R11 ;  /* 0x0000000b210b7220 */ /* 0x040fe20000400000 */
[C---:B------:R-:W-:Y:S01]  /*86f0*/  FMUL R0, R33.reuse, R12 ;  /* 0x0000000c21007220 */ /* 0x040fe20000400000 */
[----:B------:R-:W-:Y:S01]  /*8700*/  FMUL R2, R33, R13 ;  /* 0x0000000d21027220 */ /* 0x000fe20000400000 */
[----:B------:R-:W-:Y:S01]  /*8710*/  FFMA R10, R35, R39, R10 ;  /* 0x00000027230a7223 */ /* 0x000fe2000000000a */
[----:B------:R-:W-:Y:S01]  /*8720*/  FMUL R3, R33, R14 ;  /* 0x0000000e21037220 */ /* 0x000fe20000400000 */
[----:B------:R-:W-:Y:S01]  /*8730*/  F2FP.F16.F32.PACK_AB R6, R9, R8 ;  /* 0x000000080906723e */ /* 0x000fe200000000ff */
[----:B------:R-:W-:Y:S01]  /*8740*/  FFMA R11, R35, R40, R11 ;  /* 0x00000028230b7223 */ /* 0x000fe2000000000b */
[C---:B------:R-:W-:Y:S01]  /*8750*/  FMUL R15, R33.reuse, R15 ;  /* 0x0000000f210f7220 */ /* 0x040fe20000400000 */
[----:B------:R-:W-:Y:S01]  /*8760*/  FMUL R12, R33, R16 ;  /* 0x00000010210c7220 */ /* 0x000fe20000400000 */
[----:B------:R-:W-:Y:S01]  /*8770*/  FFMA R0, R35, R41, R0 ;  /* 0x0000002923007223 */ /* 0x000fe20000000000 */
[----:B------:R-:W-:Y:S01]  /*8780*/  MOV R8, UR43 ;  /* 0x0000002b00087c02 */ /* 0x000fe20008000f00 */
[----:B------:R-:W-:Y:S01]  /*8790*/  FMUL R13, R33, R17 ;  /* 0x00000011210d7220 */ /* 0x000fe20000400000 */
[----:B------:R-:W-:Y:S01]  /*87a0*/  FFMA R2, R35, R42, R2 ;  /* 0x0000002a23027223 */ /* 0x000fe20000000002 */
[----:B------:R-:W-:Y:S01]  /*87b0*/  FMUL R14, R33, R18 ;  /* 0x00000012210e7220 */ /* 0x000fe20000400000 */
[C---:B------:R-:W-:Y:S01]  /*87c0*/  FFMA R3, R35.reuse, R43, R3 ;  /* 0x0000002b23037223 */ /* 0x040fe20000000003 */
[----:B------:R-:W-:Y:S01]  /*87d0*/  FFMA R15, R35, R44, R15 ;  /* 0x0000002c230f7223 */ /* 0x000fe2000000000f */
[----:B------:R-:W-:Y:S01]  /*87e0*/  FMUL R19, R33, R19 ;  /* 0x0000001321137220 */ /* 0x000fe20000400000 */
[C---:B------:R-:W-:Y:S01]  /*87f0*/  FFMA R12, R35.reuse, R45, R12 ;  /* 0x0000002d230c7223 */ /* 0x040fe2000000000c */
        /* <DEDUP_REMOVED lines=23> */
[----:B------:R-:W-:Y:S02]  /*8970*/  UIADD3 UR5, UPT, UPT, UR41, 0x20, URZ ;  /* 0x0000002029057890 */ /* 0x000fe4000fffe0ff */
[----:B------:R-:W-:Y:S02]  /*8980*/  UIADD3 UR4, UPT, UPT, UR10, 0x600, URZ ;  /* 0x000006000a047890 */ /* 0x000fe4000fffe0ff */
[----:B------:R-:W-:Y:S01]  /*8990*/  UIADD3.X UR9, UPT, UPT, URZ, UR55, URZ, UP0, !UPT ;  /* 0x00000037ff097290 */ /* 0x000fe200087fe4ff */
[----:B------:R-:W-:Y:S01]  /*89a0*/  UMOV UR6, UR42 ;  /* 0x0000002a00067c82 */ /* 0x000fe20008000000 */
[----:B------:R-:W-:Y:S07]  /*89b0*/  UMOV UR7, UR36 ;  /* 0x0000002400077c82 */ /* 0x000fee0008000000 */
[----:B------:R2:W-:Y:S02]  /*89c0*/  UTMASTG.3D [UR4], [UR8] ;  /* 0x00000004080073b5 */ /* 0x0005e40008010000 */
[----:B--2---:R0:W-:Y:S02]  /*89d0*/  UTMACMDFLUSH ;  /* 0x00000000000079b7 */ /* 0x0041e40000000000 */
.L_x_156:
[----:B------:R-:W-:Y:S05]  /*89e0*/  BSYNC.RECONVERGENT B0 ;  /* 0x0000000000007941 */ /* 0x000fea0003800200 */
.L_x_155:
[----:B------:R-:W-:Y:S01]  /*89f0*/  UIADD3 UR43, UPT, UPT, UR43, 0x1, URZ ;  /* 0x000000012b2b7890 */ /* 0x000fe2000fffe0ff */
[----:B------:R-:W-:Y:S03]  /*8a00*/  BSSY.RECONVERGENT B0, `(.L_x_157) ;  /* 0x0000008000007945 */ /* 0x000fe60003800200 */
[----:B------:R-:W-:Y:S04]  /*8a10*/  UISETP.NE.AND UP0, UPT, UR43, 0x3, UPT ;  /* 0x000000032b00788c */ /* 0x000fe8000bf05270 */
[----:B------:R-:W-:Y:S02]  /*8a20*/  UISETP.EQ.XOR UP1, UPT, UR40, 0x3, !UP0 ;  /* 0x000000032800788c */ /* 0x000fe4000c722a70 */
[----:B------:R-:W-:Y:S02]  /*8a30*/  USEL UR56, UR43, URZ, UP0 ;  /* 0x000000ff2b387287 */ /* 0x000fe40008000000 */
[----:B------:R-:W-:Y:S04]  /*8a40*/  USEL UR4, URZ, 0x1, !UP1 ;  /* 0x00000001ff047887 */ /* 0x000fe8000c800000 */
[----:B------:R-:W-:Y:S01]  /*8a50*/  ULOP3.LUT UR51, UR51, UR4, URZ, 0x3c, !UPT ;  /* 0x0000000433337292 */ /* 0x000fe2000f8e3cff */
[----:B------:R-:W-:Y:S11]  /*8a60*/  @P0 BRA `(.L_x_158) ;  /* 0x0000000000040947 */ /* 0x000ff60003800000 */
[----:B------:R-:W-:Y:S04]  /*8a70*/  DEPBAR.LE SB0, 0x1 ;  /* 0x000080400000791a */ /* 0x000fe80000000000 */
.L_x_158:
[----:B------:R-:W-:Y:S05]  /*8a80*/  BSYNC.RECONVERGENT B0 ;  /* 0x0000000000007941 */ /* 0x000fea0003800200 */
.L_x_157:
[----:B------:R-:W-:Y:S01]  /*8a90*/  BAR.SYNC.DEFER_BLOCKING 0x1, 0x80 ;  /* 0x0042000000007b1d */ /* 0x000fe20000010000 */
[----:B------:R-:W-:Y:S01]  /*8aa0*/  UISETP.NE.AND UP0, UPT, UR50, -0x2, UPT ;  /* 0xfffffffe3200788c */ /* 0x000fe2000bf05270 */
[----:B------:R-:W-:Y:S08]  /*8ab0*/  IADD3 R31, PT, PT, R31, 0x1, RZ ;  /* 0x000000011f1f7810 */ /* 0x000ff00007ffe0ff */
[----:B------:R-:W-:Y:S05]  /*8ac0*/  BRA.U !UP0, `(.L_x_159) ;  /* 0x0000000108287547 */ /* 0x000fea000b800000 */
[----:B------:R-:W-:Y:S01]  /*8ad0*/  ISETP.NE.AND P0, PT, R74, RZ, PT ;  /* 0x000000ff4a00720c */ /* 0x000fe20003f05270 */
[----:B------:R-:W-:Y:S01]  /*8ae0*/  IMAD.U32 R2, RZ, RZ, UR49 ;  /* 0x00000031ff027e24 */ /* 0x000fe2000f8e00ff */
[----:B------:R-:W-:Y:S01]  /*8af0*/  UIADD3 UR49, UPT, UPT, UR49, 0x1, URZ ;  /* 0x0000000131317890 */ /* 0x000fe2000fffe0ff */
[----:B------:R-:W-:Y:S03]  /*8b00*/  IMAD.U32 R0, RZ, RZ, UR37 ;  /* 0x00000025ff007e24 */ /* 0x000fe6000f8e00ff */
[----:B------:R-:W-:Y:S04]  /*8b10*/  UISETP.NE.AND UP0, UPT, UR49, 0x3, UPT ;  /* 0x000000033100788c */ /* 0x000fe8000bf05270 */
[----:B------:R-:W-:Y:S03]  /*8b20*/  USEL UR49, UR49, URZ, UP0 ;  /* 0x000000ff31317287 */ /* 0x000fe60008000000 */
[----:B------:R-:W-:Y:S05]  /*8b30*/  @P0 LEA R2, R2, UR48, 0x3 ;  /* 0x0000003002020c11 */ /* 0x000fea000f8e18ff */
[----:B------:R-:W-:Y:S05]  /*8b40*/  @P0 VIADD R2, R2, 0x368 ;  /* 0x0000036802020836 */ /* 0x000fea0000000000 */
[----:B------:R-:W-:Y:S04]  /*8b50*/  @P0 PRMT R0, R0, 0x654, R2 ;  /* 0x0000065400000816 */ /* 0x000fe80000000002 */
[----:B------:R2:W-:Y:S03]  /*8b60*/  @P0 SYNCS.ARRIVE.TRANS64.RED.A1T0 RZ, [R0+URZ], RZ ;  /* 0x000000ff00ff09a7 */ /* 0x0005e600081004ff */
.L_x_159:
[----:B------:R-:W-:Y:S01]  /*8b70*/  ISETP.NE.AND P2, PT, R71, RZ, PT ;  /* 0x000000ff4700720c */ /* 0x000fe20003f45270 */
[----:B------:R-:W-:Y:S01]  /*8b80*/  UIADD3 UR50, UPT, UPT, UR50, 0x2, URZ ;  /* 0x0000000232327890 */ /* 0x000fe2000fffe0ff */
[----:B------:R-:W-:Y:S01]  /*8b90*/  ISETP.NE.AND P0, PT, R73, 0x2, PT ;  /* 0x000000024900780c */ /* 0x000fe20003f05270 */
[----:B------:R-:W-:Y:S01]  /*8ba0*/  IMAD.IADD R20, R29, 0x1, R58 ;  /* 0x000000011d147824 */ /* 0x000fe200078e023a */
[----:B------:R-:W-:Y:S01]  /*8bb0*/  ISETP.NE.AND P1, PT, R31, 0x4, PT ;  /* 0x000000041f00780c */ /* 0x000fe20003f25270 */
[----:B------:R-:W-:Y:S01]  /*8bc0*/  IMAD.IADD R21, R30, 0x1, R59 ;  /* 0x000000011e157824 */ /* 0x000fe200078e023b */
[----:B------:R-:W-:Y:S02]  /*8bd0*/  SEL R2, RZ, 0x1, P0 ;  /* 0x00000001ff027807 */ /* 0x000fe40000000000 */
[----:B--2---:R-:W-:Y:S02]  /*8be0*/  SEL R0, RZ, 0x1, P1 ;  /* 0x00000001ff007807 */ /* 0x004fe40000800000 */
[----:B------:R-:W-:Y:S02]  /*8bf0*/  LOP3.LUT R67, R67, R2, RZ, 0x3c, !PT ;  /* 0x0000000243437212 */ /* 0x000fe400078e3cff */
[----:B------:R-:W-:Y:S02]  /*8c00*/  LOP3.LUT R68, R68, R0, RZ, 0x3c, !PT ;  /* 0x0000000044447212 */ /* 0x000fe400078e3cff */
[----:B------:R-:W-:Y:S02]  /*8c10*/  @P2 R2UR UR36, R66 ;  /* 0x00000000422422ca */ /* 0x000fe400000e0000 */
[----:B------:R-:W-:Y:S02]  /*8c20*/  SEL R73, R73, RZ, P0 ;  /* 0x000000ff49497207 */ /* 0x000fe40000000000 */
[----:B------:R-:W-:Y:S01]  /*8c30*/  SEL R31, R31, RZ, P1 ;  /* 0x000000ff1f1f7207 */ /* 0x000fe20000800000 */
[----:B------:R-:W-:Y:S10]  /*8c40*/  @P2 BRA `(.L_x_160) ;  /* 0xffffffdc00e02947 */ /* 0x000ff4000383ffff */
[----:B------:R-:W-:-:S09]  /*8c50*/  UISETP.NE.AND UP0, UPT, UR53, URZ, UPT ;  /* 0x000000ff3500728c */ /* 0x000fd2000bf05270 */
[----:B------:R-:W-:Y:S05]  /*8c60*/  BRA.U !UP0, `(.L_x_161) ;  /* 0x0000000108487547 */ /* 0x000fea000b800000 */
[----:B------:R-:W2:Y:S02]  /*8c70*/  LDCU.64 UR4, c[0x0][0x890] ;  /* 0x00011200ff0477ac */ /* 0x000ea40008000a00 */
[----:B--2---:R-:W-:-:S04]  /*8c80*/  UISETP.NE.U32.AND UP0, UPT, UR4, URZ, UPT ;  /* 0x000000ff0400728c */ /* 0x004fc8000bf05070 */
[----:B------:R-:W-:-:S09]  /*8c90*/  UISETP.NE.AND.EX UP0, UPT, UR5, URZ, UPT, UP0 ;  /* 0x000000ff0500728c */ /* 0x000fd2000bf05300 */
[----:B------:R-:W-:Y:S05]  /*8ca0*/  BRA.U UP0, `(.L_x_162) ;  /* 0x00000001000c7547 */ /* 0x000fea000b800000 */
[----:B------:R-:W-:-:S13]  /*8cb0*/  FSETP.NEU.AND P0, PT, R35, RZ, PT ;  /* 0x000000ff2300720b */ /* 0x000fda0003f0d000 */
[----:B------:R-:W-:Y:S05]  /*8cc0*/  @!P0 EXIT ;  /* 0x000000000000894d */ /* 0x000fea0003800000 */
[----:B------:R-:W-:Y:S05]  /*8cd0*/  BRA `(.L_x_161) ;  /* 0x00000000002c7947 */ /* 0x000fea0003800000 */
.L_x_162:
[----:B------:R-:W-:Y:S01]  /*8ce0*/  ISETP.NE.AND P0, PT, R72, RZ, PT ;  /* 0x000000ff4800720c */ /* 0x000fe20003f05270 */
[----:B------:R-:W-:-:S12]  /*8cf0*/  BSSY.RECONVERGENT B0, `(.L_x_161) ;  /* 0x0000009000007945 */ /* 0x000fd80003800200 */
[----:B------:R-:W-:Y:S05]  /*8d00*/  @P0 BRA `(.L_x_163) ;  /* 0x0000000000140947 */ /* 0x000fea0003800000 */
[----:B------:R-:W2:Y:S02]  /*8d10*/  LDCU.64 UR4, c[0x0][0x888] ;  /* 0x00011100ff0477ac */ /* 0x000ea40008000a00 */
[----:B--2---:R-:W-:-:S04]  /*8d20*/  ISETP.NE.U32.AND P0, PT, RZ, UR4, PT ;  /* 0x00000004ff007c0c */ /* 0x004fc8000bf05070 */
[----:B------:R-:W-:-:S13]  /*8d30*/  ISETP.NE.AND.EX P0, PT, RZ, UR5, PT, P0 ;  /* 0x00000005ff007c0c */ /* 0x000fda000bf05300 */
[----:B------:R-:W-:Y:S05]  /*8d40*/  @!P0 EXIT ;  /* 0x000000000000894d */ /* 0x000fea0003800000 */
[----:B------:R-:W-:Y:S05]  /*8d50*/  BRA `(.L_x_164) ;  /* 0x0000000000087947 */ /* 0x000fea0003800000 */
.L_x_163:
[----:B------:R-:W-:-:S13]  /*8d60*/  FSETP.NEU.AND P0, PT, R35, RZ, PT ;  /* 0x000000ff2300720b */ /* 0x000fda0003f0d000 */
[----:B------:R-:W-:Y:S05]  /*8d70*/  @!P0 EXIT ;  /* 0x000000000000894d */ /* 0x000fea0003800000 */
.L_x_164:
[----:B------:R-:W-:Y:S05]  /*8d80*/  BSYNC.RECONVERGENT B0 ;  /* 0x0000000000007941 */ /* 0x000fea0003800200 */
.L_x_161:
[----:B------:R-:W-:Y:S01]  /*8d90*/  ULEA UR4, UR49, UR48, 0x3 ;  /* 0x0000003031047291 */ /* 0x000fe2000f8e18ff */
[----:B------:R-:W-:-:S04]  /*8da0*/  DEPBAR.LE SB0, 0x0 ;  /* 0x000080000000791a */ /* 0x000fc80000000000 */
[----:B------:R-:W-:-:S04]  /*8db0*/  UIADD3 UR4, UPT, UPT, UR4, 0x368, URZ ;  /* 0x0000036804047890 */ /* 0x000fc8000fffe0ff */
[----:B------:R-:W-:-:S09]  /*8dc0*/  UPRMT UR4, UR37, 0x654, UR4 ;  /* 0x0000065425047896 */ /* 0x000fd20008000004 */
[----:B------:R-:W-:Y:S01]  /*8dd0*/  SYNCS.ARRIVE.TRANS64.RED.A1T0 RZ, [UR4], RZ ;  /* 0x000000ffffff79a7 */ /* 0x000fe20008100404 */
[----:B------:R-:W-:Y:S05]  /*8de0*/  EXIT ;  /* 0x000000000000794d */ /* 0x000fea0003800000 */
.L_x_20:
[----:B--2---:R2:W1:Y:S02]  /*8df0*/  SYNCS.PHASECHK.TRANS64.TRYWAIT P0, [R2+URZ+0x400], R3 ;  /* 0x00040003020075a7 */ /* 0x00446400080011ff */
[----:B-1----:R-:W-:Y:S05]  /*8e00*/  @!P0 NANOSLEEP.SYNCS 0x989680 ;  /* 0x009896800000895d */ /* 0x002fea0003900000 */
[----:B------:R-:W1:Y:S02]  /*8e10*/  @!P0 SYNCS.PHASECHK.TRANS64 P0, [R2+URZ+0x400], R3 ;  /* 0x00040003020085a7 */ /* 0x000e6400080010ff */
[----:B-1----:R-:W-:Y:S05]  /*8e20*/  @!P0 BRA `(.L_x_20) ;  /* 0xfffffffc00f08947 */ /* 0x002fea000383ffff */
[----:B------:R-:W-:Y:S05]  /*8e30*/  BRA `(.L_x_165) ;  /* 0xffffff8c00747947 */ /* 0x000fea000383ffff */
.L_x_23:
[----:B-1----:R-:W-:-:S07]  /*8e40*/  MOV R2, UR33 ;  /* 0x0000002100027c02 */ /* 0x002fce0008000f00 */
.L_x_166:
[----:B-1----:R1:W2:Y:S02]  /*8e50*/  SYNCS.PHASECHK.TRANS64.TRYWAIT P0, [R2+URZ+0x1a8], R4 ;  /* 0x0001a804020075a7 */ /* 0x0022a400080011ff */
[----:B--2---:R-:W-:Y:S05]  /*8e60*/  @!P0 NANOSLEEP.SYNCS 0x989680 ;  /* 0x009896800000895d */ /* 0x004fea0003900000 */
[----:B------:R-:W2:Y:S02]  /*8e70*/  @!P0 SYNCS.PHASECHK.TRANS64 P0, [R2+URZ+0x1a8], R4 ;  /* 0x0001a804020085a7 */ /* 0x000ea400080010ff */
[----:B--2---:R-:W-:Y:S05]  /*8e80*/  @!P0 BRA `(.L_x_166) ;  /* 0xfffffffc00f08947 */ /* 0x004fea000383ffff */
[----:B------:R-:W-:Y:S05]  /*8e90*/  BRA `(.L_x_22) ;  /* 0xffffff8c00c47947 */ /* 0x000fea000383ffff */
.L_x_29:
[----:B-1----:R-:W-:-:S07]  /*8ea0*/  MOV R2, UR17 ;  /* 0x0000001100027c02 */ /* 0x002fce0008000f00 */
.L_x_167:
[----:B-1----:R1:W2:Y:S02]  /*8eb0*/  SYNCS.PHASECHK.TRANS64.TRYWAIT P0, [R2+URZ+0x1a8], R4 ;  /* 0x0001a804020075a7 */ /* 0x0022a400080011ff */
[----:B--2---:R-:W-:Y:S05]  /*8ec0*/  @!P0 NANOSLEEP.SYNCS 0x989680 ;  /* 0x009896800000895d */ /* 0x004fea0003900000 */
[----:B------:R-:W2:Y:S02]  /*8ed0*/  @!P0 SYNCS.PHASECHK.TRANS64 P0, [R2+URZ+0x1a8], R4 ;  /* 0x0001a804020085a7 */ /* 0x000ea400080010ff */
[----:B--2---:R-:W-:Y:S05]  /*8ee0*/  @!P0 BRA `(.L_x_167) ;  /* 0xfffffffc00f08947 */ /* 0x004fea000383ffff */
[----:B------:R-:W-:Y:S05]  /*8ef0*/  BRA `(.L_x_28) ;  /* 0xffffff9000687947 */ /* 0x000fea000383ffff */
.L_x_33:
[----:B-1----:R1:W2:Y:S02]  /*8f00*/  SYNCS.PHASECHK.TRANS64.TRYWAIT P0, [R2+URZ+0x390], R3 ;  /* 0x00039003020075a7 */ /* 0x0022a400080011ff */
[----:B--2---:R-:W-:Y:S05]  /*8f10*/  @!P0 NANOSLEEP.SYNCS 0x989680 ;  /* 0x009896800000895d */ /* 0x004fea0003900000 */
[----:B------:R-:W2:Y:S02]  /*8f20*/  @!P0 SYNCS.PHASECHK.TRANS64 P0, [R2+URZ+0x390], R3 ;  /* 0x00039003020085a7 */ /* 0x000ea400080010ff */
[----:B--2---:R-:W-:Y:S05]  /*8f30*/  @!P0 BRA `(.L_x_33) ;  /* 0xfffffffc00f08947 */ /* 0x004fea000383ffff */
[----:B------:R-:W-:Y:S05]  /*8f40*/  BRA `(.L_x_168) ;  /* 0xffffff9000f47947 */ /* 0x000fea000383ffff */
.L_x_37:
[----:B----4-:R-:W-:-:S07]  /*8f50*/  MOV R0, UR5 ;  /* 0x0000000500007c02 */ /* 0x010fce0008000f00 */
.L_x_169:
[----:B-1----:R1:W2:Y:S02]  /*8f60*/  SYNCS.PHASECHK.TRANS64.TRYWAIT P0, [R0+URZ], R2 ;  /* 0x00000002000075a7 */ /* 0x0022a400080011ff */
[----:B--2---:R-:W-:Y:S05]  /*8f70*/  @!P0 NANOSLEEP.SYNCS 0x989680 ;  /* 0x009896800000895d */ /* 0x004fea0003900000 */
[----:B------:R-:W2:Y:S02]  /*8f80*/  @!P0 SYNCS.PHASECHK.TRANS64 P0, [R0+URZ], R2 ;  /* 0x00000002000085a7 */ /* 0x000ea400080010ff */
[----:B--2---:R-:W-:Y:S05]  /*8f90*/  @!P0 BRA `(.L_x_169) ;  /* 0xfffffffc00f08947 */ /* 0x004fea000383ffff */
[----:B------:R-:W-:Y:S05]  /*8fa0*/  BRA `(.L_x_170) ;  /* 0xffffff9800647947 */ /* 0x000fea000383ffff */
.L_x_38:
[----:B----4-:R-:W-:-:S07]  /*8fb0*/  MOV R0, UR5 ;  /* 0x0000000500007c02 */ /* 0x010fce0008000f00 */
.L_x_171:
[----:B-1----:R1:W2:Y:S02]  /*8fc0*/  SYNCS.PHASECHK.TRANS64.TRYWAIT P0, [R0+URZ], R3 ;  /* 0x00000003000075a7 */ /* 0x0022a400080011ff */
[----:B--2---:R-:W-:Y:S05]  /*8fd0*/  @!P0 NANOSLEEP.SYNCS 0x989680 ;  /* 0x009896800000895d */ /* 0x004fea0003900000 */
[----:B------:R-:W2:Y:S02]  /*8fe0*/  @!P0 SYNCS.PHASECHK.TRANS64 P0, [R0+URZ], R3 ;  /* 0x00000003000085a7 */ /* 0x000ea400080010ff */
[----:B--2---:R-:W-:Y:S05]  /*8ff0*/  @!P0 BRA `(.L_x_171) ;  /* 0xfffffffc00f08947 */ /* 0x004fea000383ffff */
[----:B------:R-:W-:Y:S05]  /*9000*/  BRA `(.L_x_172) ;  /* 0xffffff9800707947 */ /* 0x000fea000383ffff */
.L_x_39:
[----:B----4-:R-:W-:-:S07]  /*9010*/  MOV R0, UR5 ;  /* 0x0000000500007c02 */ /* 0x010fce0008000f00 */
.L_x_173:
[----:B-1----:R1:W2:Y:S02]  /*9020*/  SYNCS.PHASECHK.TRANS64.TRYWAIT P0, [R0+URZ], R3 ;  /* 0x00000003000075a7 */ /* 0x0022a400080011ff */
[----:B--2---:R-:W-:Y:S05]  /*9030*/  @!P0 NANOSLEEP.SYNCS 0x989680 ;  /* 0x009896800000895d */ /* 0x004fea0003900000 */
[----:B------:R-:W2:Y:S02]  /*9040*/  @!P0 SYNCS.PHASECHK.TRANS64 P0, [R0+URZ], R3 ;  /* 0x00000003000085a7 */ /* 0x000ea400080010ff */
[----:B--2---:R-:W-:Y:S05]  /*9050*/  @!P0 BRA `(.L_x_173) ;  /* 0xfffffffc00f08947 */ /* 0x004fea000383ffff */
[----:B------:R-:W-:Y:S05]  /*9060*/  BRA `(.L_x_174) ;  /* 0xffffff98007c7947 */ /* 0x000fea000383ffff */
.L_x_40:
[----:B----4-:R-:W-:-:S07]  /*9070*/  MOV R0, UR5 ;  /* 0x0000000500007c02 */ /* 0x010fce0008000f00 */
.L_x_175:
[----:B-1----:R1:W2:Y:S02]  /*9080*/  SYNCS.PHASECHK.TRANS64.TRYWAIT P0, [R0+URZ], R3 ;  /* 0x00000003000075a7 */ /* 0x0022a400080011ff */
[----:B--2---:R-:W-:Y:S05]  /*9090*/  @!P0 NANOSLEEP.SYNCS 0x989680 ;  /* 0x009896800000895d */ /* 0x004fea0003900000 */
[----:B------:R-:W2:Y:S02]  /*90a0*/  @!P0 SYNCS.PHASECHK.TRANS64 P0, [R0+URZ], R3 ;  /* 0x00000003000085a7 */ /* 0x000ea400080010ff */
[----:B--2---:R-:W-:Y:S05]  /*90b0*/  @!P0 BRA `(.L_x_175) ;  /* 0xfffffffc00f08947 */ /* 0x004fea000383ffff */
[----:B------:R-:W-:Y:S05]  /*90c0*/  BRA `(.L_x_176) ;  /* 0xffffff9800887947 */ /* 0x000fea000383ffff */
.L_x_41:
[----:B----4-:R-:W-:-:S07]  /*90d0*/  MOV R0, UR5 ;  /* 0x0000000500007c02 */ /* 0x010fce0008000f00 */
.L_x_177:
[----:B-1----:R1:W2:Y:S02]  /*90e0*/  SYNCS.PHASECHK.TRANS64.TRYWAIT P0, [R0+URZ], R3 ;  /* 0x00000003000075a7 */ /* 0x0022a400080011ff */
[----:B--2---:R-:W-:Y:S05]  /*90f0*/  @!P0 NANOSLEEP.SYNCS 0x989680 ;  /* 0x009896800000895d */ /* 0x004fea0003900000 */
[----:B------:R-:W2:Y:S02]  /*9100*/  @!P0 SYNCS.PHASECHK.TRANS64 P0, [R0+URZ], R3 ;  /* 0x00000003000085a7 */ /* 0x000ea400080010ff */
[----:B--2---:R-:W-:Y:S05]  /*9110*/  @!P0 BRA `(.L_x_177) ;  /* 0xfffffffc00f08947 */ /* 0x004fea000383ffff */
[----:B------:R-:W-:Y:S05]  /*9120*/  BRA `(.L_x_178) ;  /* 0xffffff9800947947 */ /* 0x000fea000383ffff */
.L_x_42:
[----:B----4-:R-:W-:-:S07]  /*9130*/  MOV R0, UR5 ;  /* 0x0000000500007c02 */ /* 0x010fce0008000f00 */
.L_x_179:
[----:B-1----:R1:W2:Y:S02]  /*9140*/  SYNCS.PHASECHK.TRANS64.TRYWAIT P0, [R0+URZ], R3 ;  /* 0x00000003000075a7 */ /* 0x0022a400080011ff */
[----:B--2---:R-:W-:Y:S05]  /*9150*/  @!P0 NANOSLEEP.SYNCS 0x989680 ;  /* 0x009896800000895d */ /* 0x004fea0003900000 */
[----:B------:R-:W2:Y:S02]  /*9160*/  @!P0 SYNCS.PHASECHK.TRANS64 P0, [R0+URZ], R3 ;  /* 0x00000003000085a7 */ /* 0x000ea400080010ff */
[----:B--2---:R-:W-:Y:S05]  /*9170*/  @!P0 BRA `(.L_x_179) ;  /* 0xfffffffc00f08947 */ /* 0x004fea000383ffff */
[----:B------:R-:W-:Y:S05]  /*9180*/  BRA `(.L_x_180) ;  /* 0xffffff9800a07947 */ /* 0x000fea000383ffff */
.L_x_43:
[----:B----4-:R-:W-:-:S07]  /*9190*/  MOV R0, UR5 ;  /* 0x0000000500007c02 */ /* 0x010fce0008000f00 */
.L_x_181:
[----:B-1----:R1:W2:Y:S02]  /*91a0*/  SYNCS.PHASECHK.TRANS64.TRYWAIT P0, [R0+URZ], R3 ;  /* 0x00000003000075a7 */ /* 0x0022a400080011ff */
[----:B--2---:R-:W-:Y:S05]  /*91b0*/  @!P0 NANOSLEEP.SYNCS 0x989680 ;  /* 0x009896800000895d */ /* 0x004fea0003900000 */
[----:B------:R-:W2:Y:S02]  /*91c0*/  @!P0 SYNCS.PHASECHK.TRANS64 P0, [R0+URZ], R3 ;  /* 0x00000003000085a7 */ /* 0x000ea400080010ff */
[----:B--2---:R-:W-:Y:S05]  /*91d0*/  @!P0 BRA `(.L_x_181) ;  /* 0xfffffffc00f08947 */ /* 0x004fea000383ffff */
[----:B------:R-:W-:Y:S05]  /*91e0*/  BRA `(.L_x_182) ;  /* 0xffffff9800ac7947 */ /* 0x000fea000383ffff */
.L_x_44:
[----:B----4-:R-:W-:-:S07]  /*91f0*/  MOV R0, UR5 ;  /* 0x0000000500007c02 */ /* 0x010fce0008000f00 */
.L_x_183:
[----:B-1----:R1:W2:Y:S02]  /*9200*/  SYNCS.PHASECHK.TRANS64.TRYWAIT P0, [R0+URZ], R3 ;  /* 0x00000003000075a7 */ /* 0x0022a400080011ff */
[----:B--2---:R-:W-:Y:S05]  /*9210*/  @!P0 NANOSLEEP.SYNCS 0x989680 ;  /* 0x009896800000895d */ /* 0x004fea0003900000 */
[----:B------:R-:W2:Y:S02]  /*9220*/  @!P0 SYNCS.PHASECHK.TRANS64 P0, [R0+URZ], R3 ;  /* 0x00000003000085a7 */ /* 0x000ea400080010ff */
[----:B--2---:R-:W-:Y:S05]  /*9230*/  @!P0 BRA `(.L_x_183) ;  /* 0xfffffffc00f08947 */ /* 0x004fea000383ffff */
[----:B------:R-:W-:Y:S05]  /*9240*/  BRA `(.L_x_184) ;  /* 0xffffff9800b87947 */ /* 0x000fea000383ffff */
.L_x_45:
[----:B----4-:R-:W-:-:S07]  /*9250*/  MOV R0, UR5 ;  /* 0x0000000500007c02 */ /* 0x010fce0008000f00 */
.L_x_185:
[----:B-1----:R1:W2:Y:S02]  /*9260*/  SYNCS.PHASECHK.TRANS64.TRYWAIT P0, [R0+URZ], R3 ;  /* 0x00000003000075a7 */ /* 0x0022a400080011ff */
[----:B--2---:R-:W-:Y:S05]  /*9270*/  @!P0 NANOSLEEP.SYNCS 0x989680 ;  /* 0x009896800000895d */ /* 0x004fea0003900000 */
[----:B------:R-:W2:Y:S02]  /*9280*/  @!P0 SYNCS.PHASECHK.TRANS64 P0, [R0+URZ], R3 ;  /* 0x00000003000085a7 */ /* 0x000ea400080010ff */
[----:B--2---:R-:W-:Y:S05]  /*9290*/  @!P0 BRA `(.L_x_185) ;  /* 0xfffffffc00f08947 */ /* 0x004fea000383ffff */
[----:B------:R-:W-:Y:S05]  /*92a0*/  BRA `(.L_x_186) ;  /* 0xffffff9800c47947 */ /* 0x000fea000383ffff */
.L_x_46:
[----:B----4-:R-:W-:-:S07]  /*92b0*/  MOV R0, UR5 ;  /* 0x0000000500007c02 */ /* 0x010fce0008000f00 */
.L_x_187:
[----:B-1----:R1:W2:Y:S02]  /*92c0*/  SYNCS.PHASECHK.TRANS64.TRYWAIT P0, [R0+URZ], R3 ;  /* 0x00000003000075a7 */ /* 0x0022a400080011ff */
[----:B--2---:R-:W-:Y:S05]  /*92d0*/  @!P0 NANOSLEEP.SYNCS 0x989680 ;  /* 0x009896800000895d */ /* 0x004fea0003900000 */
[----:B------:R-:W2:Y:S02]  /*92e0*/  @!P0 SYNCS.PHASECHK.TRANS64 P0, [R0+URZ], R3 ;  /* 0x00000003000085a7 */ /* 0x000ea400080010ff */
[----:B--2---:R-:W-:Y:S05]  /*92f0*/  @!P0 BRA `(.L_x_187) ;  /* 0xfffffffc00f08947 */ /* 0x004fea000383ffff */
[----:B------:R-:W-:Y:S05]  /*9300*/  BRA `(.L_x_188) ;  /* 0xffffff9800d07947 */ /* 0x000fea000383ffff */
.L_x_47:
[----:B----4-:R-:W-:-:S07]  /*9310*/  MOV R0, UR5 ;  /* 0x0000000500007c02 */ /* 0x010fce0008000f00 */
.L_x_189:
[----:B-1----:R1:W2:Y:S02]  /*9320*/  SYNCS.PHASECHK.TRANS64.TRYWAIT P0, [R0+URZ], R3 ;  /* 0x00000003000075a7 */ /* 0x0022a400080011ff */
[----:B--2---:R-:W-:Y:S05]  /*9330*/  @!P0 NANOSLEEP.SYNCS 0x989680 ;  /* 0x009896800000895d */ /* 0x004fea0003900000 */
[----:B------:R-:W2:Y:S02]  /*9340*/  @!P0 SYNCS.PHASECHK.TRANS64 P0, [R0+URZ], R3 ;  /* 0x00000003000085a7 */ /* 0x000ea400080010ff */
[----:B--2---:R-:W-:Y:S05]  /*9350*/  @!P0 BRA `(.L_x_189) ;  /* 0xfffffffc00f08947 */ /* 0x004fea000383ffff */
[----:B------:R-:W-:Y:S05]  /*9360*/  BRA `(.L_x_190) ;  /* 0xffffff9800dc7947 */ /* 0x000fea000383ffff */
.L_x_48:
[----:B----4-:R-:W-:-:S07]  /*9370*/  MOV R0, UR5 ;  /* 0x0000000500007c02 */ /* 0x010fce0008000f00 */
.L_x_191:
[----:B-1----:R1:W2:Y:S02]  /*9380*/  SYNCS.PHASECHK.TRANS64.TRYWAIT P0, [R0+URZ], R3 ;  /* 0x00000003000075a7 */ /* 0x0022a400080011ff */
[----:B--2---:R-:W-:Y:S05]  /*9390*/  @!P0 NANOSLEEP.SYNCS 0x989680 ;  /* 0x009896800000895d */ /* 0x004fea0003900000 */
[----:B------:R-:W2:Y:S02]  /*93a0*/  @!P0 SYNCS.PHASECHK.TRANS64 P0, [R0+URZ], R3 ;  /* 0x00000003000085a7 */ /* 0x000ea400080010ff */
[----:B--2---:R-:W-:Y:S05]  /*93b0*/  @!P0 BRA `(.L_x_191) ;  /* 0xfffffffc00f08947 */ /* 0x004fea000383ffff */
[----:B------:R-:W-:Y:S05]  /*93c0*/  BRA `(.L_x_192) ;  /* 0xffffff9800e87947 */ /* 0x000fea000383ffff */
.L_x_49:
[----:B----4-:R-:W-:-:S07]  /*93d0*/  MOV R0, UR5 ;  /* 0x0000000500007c02 */ /* 0x010fce0008000f00 */
.L_x_193:
[----:B-1----:R1:W2:Y:S02]  /*93e0*/  SYNCS.PHASECHK.TRANS64.TRYWAIT P0, [R0+URZ], R3 ;  /* 0x00000003000075a7 */ /* 0x0022a400080011ff */
[----:B--2---:R-:W-:Y:S05]  /*93f0*/  @!P0 NANOSLEEP.SYNCS 0x989680 ;  /* 0x009896800000895d */ /* 0x004fea0003900000 */
[----:B------:R-:W2:Y:S02]  /*9400*/  @!P0 SYNCS.PHASECHK.TRANS64 P0, [R0+URZ], R3 ;  /* 0x00000003000085a7 */ /* 0x000ea400080010ff */
[----:B--2---:R-:W-:Y:S05]  /*9410*/  @!P0 BRA `(.L_x_193) ;  /* 0xfffffffc00f08947 */ /* 0x004fea000383ffff */
[----:B------:R-:W-:Y:S05]  /*9420*/  BRA `(.L_x_194) ;  /* 0xffffff9800f47947 */ /* 0x000fea000383ffff */
.L_x_50:
[----:B----4-:R-:W-:-:S07]  /*9430*/  MOV R0, UR5 ;  /* 0x0000000500007c02 */ /* 0x010fce0008000f00 */
.L_x_195:
[----:B-1----:R1:W2:Y:S02]  /*9440*/  SYNCS.PHASECHK.TRANS64.TRYWAIT P0, [R0+URZ], R3 ;  /* 0x00000003000075a7 */ /* 0x0022a400080011ff */
[----:B--2---:R-:W-:Y:S05]  /*9450*/  @!P0 NANOSLEEP.SYNCS 0x989680 ;  /* 0x009896800000895d */ /* 0x004fea0003900000 */
[----:B------:R-:W2:Y:S02]  /*9460*/  @!P0 SYNCS.PHASECHK.TRANS64 P0, [R0+URZ], R3 ;  /* 0x00000003000085a7 */ /* 0x000ea400080010ff */
[----:B--2---:R-:W-:Y:S05]  /*9470*/  @!P0 BRA `(.L_x_195) ;  /* 0xfffffffc00f08947 */ /* 0x004fea000383ffff */
[----:B------:R-:W-:Y:S05]  /*9480*/  BRA `(.L_x_196) ;  /* 0xffffff9c00007947 */ /* 0x000fea000383ffff */
.L_x_51:
[----:B----4-:R-:W-:-:S07]  /*9490*/  MOV R0, UR5 ;  /* 0x0000000500007c02 */ /* 0x010fce0008000f00 */
.L_x_197:
[----:B-1----:R1:W2:Y:S02]  /*94a0*/  SYNCS.PHASECHK.TRANS64.TRYWAIT P0, [R0+URZ], R3 ;  /* 0x00000003000075a7 */ /* 0x0022a400080011ff */
[----:B--2---:R-:W-:Y:S05]  /*94b0*/  @!P0 NANOSLEEP.SYNCS 0x989680 ;  /* 0x009896800000895d */ /* 0x004fea0003900000 */
[----:B------:R-:W2:Y:S02]  /*94c0*/  @!P0 SYNCS.PHASECHK.TRANS64 P0, [R0+URZ], R3 ;  /* 0x00000003000085a7 */ /* 0x000ea400080010ff */
[----:B--2---:R-:W-:Y:S05]  /*94d0*/  @!P0 BRA `(.L_x_197) ;  /* 0xfffffffc00f08947 */ /* 0x004fea000383ffff */
[----:B------:R-:W-:Y:S05]  /*94e0*/  BRA `(.L_x_198) ;  /* 0xffffff9c000c7947 */ /* 0x000fea000383ffff */
.L_x_52:
[----:B----4-:R-:W-:-:S07]  /*94f0*/  MOV R0, UR5 ;  /* 0x0000000500007c02 */ /* 0x010fce0008000f00 */
.L_x_199:
[----:B-1----:R1:W2:Y:S02]  /*9500*/  SYNCS.PHASECHK.TRANS64.TRYWAIT P0, [R0+URZ], R3 ;  /* 0x00000003000075a7 */ /* 0x0022a400080011ff */
[----:B--2---:R-:W-:Y:S05]  /*9510*/  @!P0 NANOSLEEP.SYNCS 0x989680 ;  /* 0x009896800000895d */ /* 0x004fea0003900000 */
[----:B------:R-:W2:Y:S02]  /*9520*/  @!P0 SYNCS.PHASECHK.TRANS64 P0, [R0+URZ], R3 ;  /* 0x00000003000085a7 */ /* 0x000ea400080010ff */
[----:B--2---:R-:W-:Y:S05]  /*9530*/  @!P0 BRA `(.L_x_199) ;  /* 0xfffffffc00f08947 */ /* 0x004fea000383ffff */
[----:B------:R-:W-:Y:S05]  /*9540*/  BRA `(.L_x_200) ;  /* 0xffffff9c00187947 */ /* 0x000fea000383ffff */
.L_x_53:
[----:B----4-:R-:W-:-:S07]  /*9550*/  MOV R0, UR5 ;  /* 0x0000000500007c02 */ /* 0x010fce0008000f00 */
.L_x_201:
[----:B-1----:R1:W2:Y:S02]  /*9560*/  SYNCS.PHASECHK.TRANS64.TRYWAIT P0, [R0+URZ], R3 ;  /* 0x00000003000075a7 */ /* 0x0022a400080011ff */
[----:B--2---:R-:W-:Y:S05]  /*9570*/  @!P0 NANOSLEEP.SYNCS 0x989680 ;  /* 0x009896800000895d */ /* 0x004fea0003900000 */
[----:B------:R-:W2:Y:S02]  /*9580*/  @!P0 SYNCS.PHASECHK.TRANS64 P0, [R0+URZ], R3 ;  /* 0x00000003000085a7 */ /* 0x000ea400080010ff */
[----:B--2---:R-:W-:Y:S05]  /*9590*/  @!P0 BRA `(.L_x_201) ;  /* 0xfffffffc00f08947 */ /* 0x004fea000383ffff */
[----:B------:R-:W-:Y:S05]  /*95a0*/  BRA `(.L_x_202) ;  /* 0xffffff9c00247947 */ /* 0x000fea000383ffff */
.L_x_54:
[----:B----4-:R-:W-:-:S07]  /*95b0*/  MOV R0, UR5 ;  /* 0x0000000500007c02 */ /* 0x010fce0008000f00 */
.L_x_203:
[----:B-1----:R1:W2:Y:S02]  /*95c0*/  SYNCS.PHASECHK.TRANS64.TRYWAIT P0, [R0+URZ], R3 ;  /* 0x00000003000075a7 */ /* 0x0022a400080011ff */
[----:B--2---:R-:W-:Y:S05]  /*95d0*/  @!P0 NANOSLEEP.SYNCS 0x989680 ;  /* 0x009896800000895d */ /* 0x004fea0003900000 */
[----:B------:R-:W2:Y:S02]  /*95e0*/  @!P0 SYNCS.PHASECHK.TRANS64 P0, [R0+URZ], R3 ;  /* 0x00000003000085a7 */ /* 0x000ea400080010ff */
[----:B--2---:R-:W-:Y:S05]  /*95f0*/  @!P0 BRA `(.L_x_203) ;  /* 0xfffffffc00f08947 */ /* 0x004fea000383ffff */
[----:B------:R-:W-:Y:S05]  /*9600*/  BRA `(.L_x_204) ;  /* 0xffffff9c00307947 */ /* 0x000fea000383ffff */
.L_x_55:
[----:B----4-:R-:W-:-:S07]  /*9610*/  MOV R0, UR5 ;  /* 0x0000000500007c02 */ /* 0x010fce0008000f00 */
.L_x_205:
[----:B-1----:R1:W2:Y:S02]  /*9620*/  SYNCS.PHASECHK.TRANS64.TRYWAIT P0, [R0+URZ], R3 ;  /* 0x00000003000075a7 */ /* 0x0022a400080011ff */
[----:B--2---:R-:W-:Y:S05]  /*9630*/  @!P0 NANOSLEEP.SYNCS 0x989680 ;  /* 0x009896800000895d */ /* 0x004fea0003900000 */
[----:B------:R-:W2:Y:S02]  /*9640*/  @!P0 SYNCS.PHASECHK.TRANS64 P0, [R0+URZ], R3 ;  /* 0x00000003000085a7 */ /* 0x000ea400080010ff */
[----:B--2---:R-:W-:Y:S05]  /*9650*/  @!P0 BRA `(.L_x_205) ;  /* 0xfffffffc00f08947 */ /* 0x004fea000383ffff */
[----:B------:R-:W-:Y:S05]  /*9660*/  BRA `(.L_x_206) ;  /* 0xffffff9c003c7947 */ /* 0x000fea000383ffff */
.L_x_56:
[----:B----4-:R-:W-:-:S07]  /*9670*/  MOV R0, UR5 ;  /* 0x0000000500007c02 */ /* 0x010fce0008000f00 */
.L_x_207:
[----:B-1----:R1:W2:Y:S02]  /*9680*/  SYNCS.PHASECHK.TRANS64.TRYWAIT P0, [R0+URZ], R3 ;  /* 0x00000003000075a7 */ /* 0x0022a400080011ff */
[----:B--2---:R-:W-:Y:S05]  /*9690*/  @!P0 NANOSLEEP.SYNCS 0x989680 ;  /* 0x009896800000895d */ /* 0x004fea0003900000 */
[----:B------:R-:W2:Y:S02]  /*96a0*/  @!P0 SYNCS.PHASECHK.TRANS64 P0, [R0+URZ], R3 ;  /* 0x00000003000085a7 */ /* 0x000ea400080010ff */
[----:B--2---:R-:W-:Y:S05]  /*96b0*/  @!P0 BRA `(.L_x_207) ;  /* 0xfffffffc00f08947 */ /* 0x004fea000383ffff */
[----:B------:R-:W-:Y:S05]  /*96c0*/  BRA `(.L_x_208) ;  /* 0xffffff9c00487947 */ /* 0x000fea000383ffff */
.L_x_57:
[----:B----4-:R-:W-:-:S07]  /*96d0*/  MOV R0, UR5 ;  /* 0x0000000500007c02 */ /* 0x010fce0008000f00 */
.L_x_209:
[----:B-1----:R1:W2:Y:S02]  /*96e0*/  SYNCS.PHASECHK.TRANS64.TRYWAIT P0, [R0+URZ], R3 ;  /* 0x00000003000075a7 */ /* 0x0022a400080011ff */
[----:B--2---:R-:W-:Y:S05]  /*96f0*/  @!P0 NANOSLEEP.SYNCS 0x989680 ;  /* 0x009896800000895d */ /* 0x004fea0003900000 */
[----:B------:R-:W2:Y:S02]  /*9700*/  @!P0 SYNCS.PHASECHK.TRANS64 P0, [R0+URZ], R3 ;  /* 0x00000003000085a7 */ /* 0x000ea400080010ff */
[----:B--2---:R-:W-:Y:S05]  /*9710*/  @!P0 BRA `(.L_x_209) ;  /* 0xfffffffc00f08947 */ /* 0x004fea000383ffff */
[----:B------:R-:W-:Y:S05]  /*9720*/  BRA `(.L_x_210) ;  /* 0xffffff9c00547947 */ /* 0x000fea000383ffff */
.L_x_58:
[----:B----4-:R-:W-:-:S07]  /*9730*/  MOV R0, UR5 ;  /* 0x0000000500007c02 */ /* 0x010fce0008000f00 */
.L_x_211:
[----:B-1----:R1:W2:Y:S02]  /*9740*/  SYNCS.PHASECHK.TRANS64.TRYWAIT P0, [R0+URZ], R3 ;  /* 0x00000003000075a7 */ /* 0x0022a400080011ff */
[----:B--2---:R-:W-:Y:S05]  /*9750*/  @!P0 NANOSLEEP.SYNCS 0x989680 ;  /* 0x009896800000895d */ /* 0x004fea0003900000 */
[----:B------:R-:W2:Y:S02]  /*9760*/  @!P0 SYNCS.PHASECHK.TRANS64 P0, [R0+URZ], R3 ;  /* 0x00000003000085a7 */ /* 0x000ea400080010ff */
[----:B--2---:R-:W-:Y:S05]  /*9770*/  @!P0 BRA `(.L_x_211) ;  /* 0xfffffffc00f08947 */ /* 0x004fea000383ffff */
[----:B------:R-:W-:Y:S05]  /*9780*/  BRA `(.L_x_212) ;  /* 0xffffff9c00607947 */ /* 0x000fea000383ffff */
.L_x_59:
[----:B----4-:R-:W-:-:S07]  /*9790*/  MOV R0, UR5 ;  /* 0x0000000500007c02 */ /* 0x010fce0008000f00 */
.L_x_213:
[----:B-1----:R1:W2:Y:S02]  /*97a0*/  SYNCS.PHASECHK.TRANS64.TRYWAIT P0, [R0+URZ], R3 ;  /* 0x00000003000075a7 */ /* 0x0022a400080011ff */
[----:B--2---:R-:W-:Y:S05]  /*97b0*/  @!P0 NANOSLEEP.SYNCS 0x989680 ;  /* 0x009896800000895d */ /* 0x004fea0003900000 */
[----:B------:R-:W2:Y:S02]  /*97c0*/  @!P0 SYNCS.PHASECHK.TRANS64 P0, [R0+URZ], R3 ;  /* 0x00000003000085a7 */ /* 0x000ea400080010ff */
[----:B--2---:R-:W-:Y:S05]  /*97d0*/  @!P0 BRA `(.L_x_213) ;  /* 0xfffffffc00f08947 */ /* 0x004fea000383ffff */
[----:B------:R-:W-:Y:S05]  /*97e0*/  BRA `(.L_x_214) ;  /* 0xffffff9c006c7947 */ /* 0x000fea000383ffff */
.L_x_60:
[----:B----4-:R-:W-:-:S07]  /*97f0*/  MOV R0, UR5 ;  /* 0x0000000500007c02 */ /* 0x010fce0008000f00 */
.L_x_215:
[----:B-1----:R1:W2:Y:S02]  /*9800*/  SYNCS.PHASECHK.TRANS64.TRYWAIT P0, [R0+URZ], R3 ;  /* 0x00000003000075a7 */ /* 0x0022a400080011ff */
[----:B--2---:R-:W-:Y:S05]  /*9810*/  @!P0 NANOSLEEP.SYNCS 0x989680 ;  /* 0x009896800000895d */ /* 0x004fea0003900000 */
[----:B------:R-:W2:Y:S02]  /*9820*/  @!P0 SYNCS.PHASECHK.TRANS64 P0, [R0+URZ], R3 ;  /* 0x00000003000085a7 */ /* 0x000ea400080010ff */
[----:B--2---:R-:W-:Y:S05]  /*9830*/  @!P0 BRA `(.L_x_215) ;  /* 0xfffffffc00f08947 */ /* 0x004fea000383ffff */
[----:B------:R-:W-:Y:S05]  /*9840*/  BRA `(.L_x_216) ;  /* 0xffffff9c00787947 */ /* 0x000fea000383ffff */
.L_x_61:
[----:B----4-:R-:W-:-:S07]  /*9850*/  MOV R0, UR5 ;  /* 0x0000000500007c02 */ /* 0x010fce0008000f00 */
.L_x_217:
[----:B-1----:R1:W2:Y:S02]  /*9860*/  SYNCS.PHASECHK.TRANS64.TRYWAIT P0, [R0+URZ], R3 ;  /* 0x00000003000075a7 */ /* 0x0022a400080011ff */
[----:B--2---:R-:W-:Y:S05]  /*9870*/  @!P0 NANOSLEEP.SYNCS 0x989680 ;  /* 0x009896800000895d */ /* 0x004fea0003900000 */
[----:B------:R-:W2:Y:S02]  /*9880*/  @!P0 SYNCS.PHASECHK.TRANS64 P0, [R0+URZ], R3 ;  /* 0x00000003000085a7 */ /* 0x000ea400080010ff */
[----:B--2---:R-:W-:Y:S05]  /*9890*/  @!P0 BRA `(.L_x_217) ;  /* 0xfffffffc00f08947 */ /* 0x004fea000383ffff */
[----:B------:R-:W-:Y:S05]  /*98a0*/  BRA `(.L_x_218) ;  /* 0xffffff9c00847947 */ /* 0x000fea000383ffff */
.L_x_62:
[----:B----4-:R-:W-:-:S07]  /*98b0*/  MOV R0, UR5 ;  /* 0x0000000500007c02 */ /* 0x010fce0008000f00 */
.L_x_219:
[----:B-1----:R1:W2:Y:S02]  /*98c0*/  SYNCS.PHASECHK.TRANS64.TRYWAIT P0, [R0+URZ], R3 ;  /* 0x00000003000075a7 */ /* 0x0022a400080011ff */
[----:B--2---:R-:W-:Y:S05]  /*98d0*/  @!P0 NANOSLEEP.SYNCS 0x989680 ;  /* 0x009896800000895d */ /* 0x004fea0003900000 */
[----:B------:R-:W2:Y:S02]  /*98e0*/  @!P0 SYNCS.PHASECHK.TRANS64 P0, [R0+URZ], R3 ;  /* 0x00000003000085a7 */ /* 0x000ea400080010ff */
[----:B--2---:R-:W-:Y:S05]  /*98f0*/  @!P0 BRA `(.L_x_219) ;  /* 0xfffffffc00f08947 */ /* 0x004fea000383ffff */
[----:B------:R-:W-:Y:S05]  /*9900*/  BRA `(.L_x_220) ;  /* 0xffffff9c00907947 */ /* 0x000fea000383ffff */
.L_x_63:
[----:B----4-:R-:W-:-:S07]  /*9910*/  MOV R0, UR5 ;  /* 0x0000000500007c02 */ /* 0x010fce0008000f00 */
.L_x_221:
[----:B-1----:R1:W2:Y:S02]  /*9920*/  SYNCS.PHASECHK.TRANS64.TRYWAIT P0, [R0+URZ], R3 ;  /* 0x00000003000075a7 */ /* 0x0022a400080011ff */
[----:B--2---:R-:W-:Y:S05]  /*9930*/  @!P0 NANOSLEEP.SYNCS 0x989680 ;  /* 0x009896800000895d */ /* 0x004fea0003900000 */
[----:B------:R-:W2:Y:S02]  /*9940*/  @!P0 SYNCS.PHASECHK.TRANS64 P0, [R0+URZ], R3 ;  /* 0x00000003000085a7 */ /* 0x000ea400080010ff */
[----:B--2---:R-:W-:Y:S05]  /*9950*/  @!P0 BRA `(.L_x_221) ;  /* 0xfffffffc00f08947 */ /* 0x004fea000383ffff */
[----:B------:R-:W-:Y:S05]  /*9960*/  BRA `(.L_x_222) ;  /* 0xffffff9c009c7947 */ /* 0x000fea000383ffff */
.L_x_64:
[----:B----4-:R-:W-:-:S07]  /*9970*/  MOV R0, UR5 ;  /* 0x0000000500007c02 */ /* 0x010fce0008000f00 */
.L_x_223:
[----:B-1----:R1:W2:Y:S02]  /*9980*/  SYNCS.PHASECHK.TRANS64.TRYWAIT P0, [R0+URZ], R3 ;  /* 0x00000003000075a7 */ /* 0x0022a400080011ff */
[----:B--2---:R-:W-:Y:S05]  /*9990*/  @!P0 NANOSLEEP.SYNCS 0x989680 ;  /* 0x009896800000895d */ /* 0x004fea0003900000 */
[----:B------:R-:W2:Y:S02]  /*99a0*/  @!P0 SYNCS.PHASECHK.TRANS64 P0, [R0+URZ], R3 ;  /* 0x00000003000085a7 */ /* 0x000ea400080010ff */
[----:B--2---:R-:W-:Y:S05]  /*99b0*/  @!P0 BRA `(.L_x_223) ;  /* 0xfffffffc00f08947 */ /* 0x004fea000383ffff */
[----:B------:R-:W-:Y:S05]  /*99c0*/  BRA `(.L_x_224) ;  /* 0xffffff9c00a87947 */ /* 0x000fea000383ffff */
.L_x_65:
[----:B----4-:R-:W-:-:S07]  /*99d0*/  MOV R0, UR5 ;  /* 0x0000000500007c02 */ /* 0x010fce0008000f00 */
.L_x_225:
[----:B-1----:R1:W2:Y:S02]  /*99e0*/  SYNCS.PHASECHK.TRANS64.TRYWAIT P0, [R0+URZ], R3 ;  /* 0x00000003000075a7 */ /* 0x0022a400080011ff */
[----:B--2---:R-:W-:Y:S05]  /*99f0*/  @!P0 NANOSLEEP.SYNCS 0x989680 ;  /* 0x009896800000895d */ /* 0x004fea0003900000 */
[----:B------:R-:W2:Y:S02]  /*9a00*/  @!P0 SYNCS.PHASECHK.TRANS64 P0, [R0+URZ], R3 ;  /* 0x00000003000085a7 */ /* 0x000ea400080010ff */
[----:B--2---:R-:W-:Y:S05]  /*9a10*/  @!P0 BRA `(.L_x_225) ;  /* 0xfffffffc00f08947 */ /* 0x004fea000383ffff */
[----:B------:R-:W-:Y:S05]  /*9a20*/  BRA `(.L_x_226) ;  /* 0xffffff9c00b47947 */ /* 0x000fea000383ffff */
.L_x_66:
[----:B----4-:R-:W-:-:S07]  /*9a30*/  MOV R0, UR5 ;  /* 0x0000000500007c02 */ /* 0x010fce0008000f00 */
.L_x_227:
[----:B-1----:R1:W2:Y:S02]  /*9a40*/  SYNCS.PHASECHK.TRANS64.TRYWAIT P0, [R0+URZ], R3 ;  /* 0x00000003000075a7 */ /* 0x0022a400080011ff */
[----:B--2---:R-:W-:Y:S05]  /*9a50*/  @!P0 NANOSLEEP.SYNCS 0x989680 ;  /* 0x009896800000895d */ /* 0x004fea0003900000 */
[----:B------:R-:W2:Y:S02]  /*9a60*/  @!P0 SYNCS.PHASECHK.TRANS64 P0, [R0+URZ], R3 ;  /* 0x00000003000085a7 */ /* 0x000ea400080010ff */
[----:B--2---:R-:W-:Y:S05]  /*9a70*/  @!P0 BRA `(.L_x_227) ;  /* 0xfffffffc00f08947 */ /* 0x004fea000383ffff */
[----:B------:R-:W-:Y:S05]  /*9a80*/  BRA `(.L_x_228) ;  /* 0xffffff9c00c07947 */ /* 0x000fea000383ffff */
.L_x_67:
[----:B----4-:R-:W-:-:S07]  /*9a90*/  MOV R0, UR5 ;  /* 0x0000000500007c02 */ /* 0x010fce0008000f00 */
.L_x_229:
[----:B-1----:R1:W2:Y:S02]  /*9aa0*/  SYNCS.PHASECHK.TRANS64.TRYWAIT P0, [R0+URZ], R3 ;  /* 0x00000003000075a7 */ /* 0x0022a400080011ff */
[----:B--2---:R-:W-:Y:S05]  /*9ab0*/  @!P0 NANOSLEEP.SYNCS 0x989680 ;  /* 0x009896800000895d */ /* 0x004fea0003900000 */
[----:B------:R-:W2:Y:S02]  /*9ac0*/  @!P0 SYNCS.PHASECHK.TRANS64 P0, [R0+URZ], R3 ;  /* 0x00000003000085a7 */ /* 0x000ea400080010ff */
[----:B--2---:R-:W-:Y:S05]  /*9ad0*/  @!P0 BRA `(.L_x_229) ;  /* 0xfffffffc00f08947 */ /* 0x004fea000383ffff */
[----:B------:R-:W-:Y:S05]  /*9ae0*/  BRA `(.L_x_230) ;  /* 0xffffff9c00cc7947 */ /* 0x000fea000383ffff */
.L_x_68:
[----:B----4-:R-:W-:-:S07]  /*9af0*/  MOV R0, UR5 ;  /* 0x0000000500007c02 */ /* 0x010fce0008000f00 */
.L_x_231:
[----:B-1----:R1:W2:Y:S02]  /*9b00*/  SYNCS.PHASECHK.TRANS64.TRYWAIT P0, [R0+URZ], R3 ;  /* 0x00000003000075a7 */ /* 0x0022a400080011ff */
[----:B--2---:R-:W-:Y:S05]  /*9b10*/  @!P0 NANOSLEEP.SYNCS 0x989680 ;  /* 0x009896800000895d */ /* 0x004fea0003900000 */
[----:B------:R-:W2:Y:S02]  /*9b20*/  @!P0 SYNCS.PHASECHK.TRANS64 P0, [R0+URZ], R3 ;  /* 0x00000003000085a7 */ /* 0x000ea400080010ff */
[----:B--2---:R-:W-:Y:S05]  /*9b30*/  @!P0 BRA `(.L_x_231) ;  /* 0xfffffffc00f08947 */ /* 0x004fea000383ffff */
[----:B------:R-:W-:Y:S05]  /*9b40*/  BRA `(.L_x_232) ;  /* 0xffffff9c00d87947 */ /* 0x000fea000383ffff */
.L_x_69:
[----:B----4-:R-:W-:-:S07]  /*9b50*/  MOV R0, UR5 ;  /* 0x0000000500007c02 */ /* 0x010fce0008000f00 */
.L_x_233:
[----:B-1----:R1:W2:Y:S02]  /*9b60*/  SYNCS.PHASECHK.TRANS64.TRYWAIT P0, [R0+URZ], R3 ;  /* 0x00000003000075a7 */ /* 0x0022a400080011ff */
[----:B--2---:R-:W-:Y:S05]  /*9b70*/  @!P0 NANOSLEEP.SYNCS 0x989680 ;  /* 0x009896800000895d */ /* 0x004fea0003900000 */
[----:B------:R-:W2:Y:S02]  /*9b80*/  @!P0 SYNCS.PHASECHK.TRANS64 P0, [R0+URZ], R3 ;  /* 0x00000003000085a7 */ /* 0x000ea400080010ff */
[----:B--2---:R-:W-:Y:S05]  /*9b90*/  @!P0 BRA `(.L_x_233) ;  /* 0xfffffffc00f08947 */ /* 0x004fea000383ffff */
[----:B------:R-:W-:Y:S05]  /*9ba0*/  BRA `(.L_x_234) ;  /* 0xffffff9c00e47947 */ /* 0x000fea000383ffff */
.L_x_70:
[----:B----4-:R-:W-:-:S07]  /*9bb0*/  MOV R0, UR5 ;  /* 0x0000000500007c02 */ /* 0x010fce0008000f00 */
.L_x_235:
[----:B-1----:R1:W2:Y:S02]  /*9bc0*/  SYNCS.PHASECHK.TRANS64.TRYWAIT P0, [R0+URZ], R3 ;  /* 0x00000003000075a7 */ /* 0x0022a400080011ff */
[----:B--2---:R-:W-:Y:S05]  /*9bd0*/  @!P0 NANOSLEEP.SYNCS 0x989680 ;  /* 0x009896800000895d */ /* 0x004fea0003900000 */
[----:B------:R-:W2:Y:S02]  /*9be0*/  @!P0 SYNCS.PHASECHK.TRANS64 P0, [R0+URZ], R3 ;  /* 0x00000003000085a7 */ /* 0x000ea400080010ff */
[----:B--2---:R-:W-:Y:S05]  /*9bf0*/  @!P0 BRA `(.L_x_235) ;  /* 0xfffffffc00f08947 */ /* 0x004fea000383ffff */
[----:B------:R-:W-:Y:S05]  /*9c00*/  BRA `(.L_x_236) ;  /* 0xffffff9c00f07947 */ /* 0x000fea000383ffff */
.L_x_71:
[----:B----4-:R-:W-:-:S07]  /*9c10*/  MOV R0, UR5 ;  /* 0x0000000500007c02 */ /* 0x010fce0008000f00 */
.L_x_237:
[----:B-1----:R1:W2:Y:S02]  /*9c20*/  SYNCS.PHASECHK.TRANS64.TRYWAIT P0, [R0+URZ], R3 ;  /* 0x00000003000075a7 */ /* 0x0022a400080011ff */
[----:B--2---:R-:W-:Y:S05]  /*9c30*/  @!P0 NANOSLEEP.SYNCS 0x989680 ;  /* 0x009896800000895d */ /* 0x004fea0003900000 */
[----:B------:R-:W2:Y:S02]  /*9c40*/  @!P0 SYNCS.PHASECHK.TRANS64 P0, [R0+URZ], R3 ;  /* 0x00000003000085a7 */ /* 0x000ea400080010ff */
[----:B--2---:R-:W-:Y:S05]  /*9c50*/  @!P0 BRA `(.L_x_237) ;  /* 0xfffffffc00f08947 */ /* 0x004fea000383ffff */
[----:B------:R-:W-:Y:S05]  /*9c60*/  BRA `(.L_x_238) ;  /* 0xffffff9c00fc7947 */ /* 0x000fea000383ffff */
.L_x_72:
[----:B----4-:R-:W-:-:S07]  /*9c70*/  MOV R0, UR5 ;  /* 0x0000000500007c02 */ /* 0x010fce0008000f00 */
.L_x_239:
[----:B-1----:R1:W2:Y:S02]  /*9c80*/  SYNCS.PHASECHK.TRANS64.TRYWAIT P0, [R0+URZ], R3 ;  /* 0x00000003000075a7 */ /* 0x0022a400080011ff */
[----:B--2---:R-:W-:Y:S05]  /*9c90*/  @!P0 NANOSLEEP.SYNCS 0x989680 ;  /* 0x009896800000895d */ /* 0x004fea0003900000 */
[----:B------:R-:W2:Y:S02]  /*9ca0*/  @!P0 SYNCS.PHASECHK.TRANS64 P0, [R0+URZ], R3 ;  /* 0x00000003000085a7 */ /* 0x000ea400080010ff */
[----:B--2---:R-:W-:Y:S05]  /*9cb0*/  @!P0 BRA `(.L_x_239) ;  /* 0xfffffffc00f08947 */ /* 0x004fea000383ffff */
[----:B------:R-:W-:Y:S05]  /*9cc0*/  BRA `(.L_x_240) ;  /* 0xffffffa000087947 */ /* 0x000fea000383ffff */
.L_x_73:
[----:B----4-:R-:W-:-:S07]  /*9cd0*/  MOV R0, UR5 ;  /* 0x0000000500007c02 */ /* 0x010fce0008000f00 */
.L_x_241:
[----:B-1----:R1:W2:Y:S02]  /*9ce0*/  SYNCS.PHASECHK.TRANS64.TRYWAIT P0, [R0+URZ], R3 ;  /* 0x00000003000075a7 */ /* 0x0022a400080011ff */
[----:B--2---:R-:W-:Y:S05]  /*9cf0*/  @!P0 NANOSLEEP.SYNCS 0x989680 ;  /* 0x009896800000895d */ /* 0x004fea0003900000 */
[----:B------:R-:W2:Y:S02]  /*9d00*/  @!P0 SYNCS.PHASECHK.TRANS64 P0, [R0+URZ], R3 ;  /* 0x00000003000085a7 */ /* 0x000ea400080010ff */
[----:B--2---:R-:W-:Y:S05]  /*9d10*/  @!P0 BRA `(.L_x_241) ;  /* 0xfffffffc00f08947 */ /* 0x004fea000383ffff */
[----:B------:R-:W-:Y:S05]  /*9d20*/  BRA `(.L_x_242) ;  /* 0xffffffa000147947 */ /* 0x000fea000383ffff */
.L_x_74:
[----:B----4-:R-:W-:-:S07]  /*9d30*/  MOV R0, UR5 ;  /* 0x0000000500007c02 */ /* 0x010fce0008000f00 */
.L_x_243:
[----:B-1----:R1:W2:Y:S02]  /*9d40*/  SYNCS.PHASECHK.TRANS64.TRYWAIT P0, [R0+URZ], R3 ;  /* 0x00000003000075a7 */ /* 0x0022a400080011ff */
[----:B--2---:R-:W-:Y:S05]  /*9d50*/  @!P0 NANOSLEEP.SYNCS 0x989680 ;  /* 0x009896800000895d */ /* 0x004fea0003900000 */
[----:B------:R-:W2:Y:S02]  /*9d60*/  @!P0 SYNCS.PHASECHK.TRANS64 P0, [R0+URZ], R3 ;  /* 0x00000003000085a7 */ /* 0x000ea400080010ff */
[----:B--2---:R-:W-:Y:S05]  /*9d70*/  @!P0 BRA `(.L_x_243) ;  /* 0xfffffffc00f08947 */ /* 0x004fea000383ffff */
[----:B------:R-:W-:Y:S05]  /*9d80*/  BRA `(.L_x_244) ;  /* 0xffffffa000207947 */ /* 0x000fea000383ffff */
.L_x_75:
[----:B----4-:R-:W-:-:S07]  /*9d90*/  MOV R0, UR5 ;  /* 0x0000000500007c02 */ /* 0x010fce0008000f00 */
.L_x_245:
[----:B-1----:R1:W2:Y:S02]  /*9da0*/  SYNCS.PHASECHK.TRANS64.TRYWAIT P0, [R0+URZ], R3 ;  /* 0x00000003000075a7 */ /* 0x0022a400080011ff */
[----:B--2---:R-:W-:Y:S05]  /*9db0*/  @!P0 NANOSLEEP.SYNCS 0x989680 ;  /* 0x009896800000895d */ /* 0x004fea0003900000 */
[----:B------:R-:W2:Y:S02]  /*9dc0*/  @!P0 SYNCS.PHASECHK.TRANS64 P0, [R0+URZ], R3 ;  /* 0x00000003000085a7 */ /* 0x000ea400080010ff */
[----:B--2---:R-:W-:Y:S05]  /*9dd0*/  @!P0 BRA `(.L_x_245) ;  /* 0xfffffffc00f08947 */ /* 0x004fea000383ffff */
[----:B------:R-:W-:Y:S05]  /*9de0*/  BRA `(.L_x_246) ;  /* 0xffffffa0002c7947 */ /* 0x000fea000383ffff */
.L_x_76:
[----:B----4-:R-:W-:-:S07]  /*9df0*/  MOV R0, UR5 ;  /* 0x0000000500007c02 */ /* 0x010fce0008000f00 */
.L_x_247:
[----:B-1----:R1:W2:Y:S02]  /*9e00*/  SYNCS.PHASECHK.TRANS64.TRYWAIT P0, [R0+URZ], R3 ;  /* 0x00000003000075a7 */ /* 0x0022a400080011ff */
[----:B--2---:R-:W-:Y:S05]  /*9e10*/  @!P0 NANOSLEEP.SYNCS 0x989680 ;  /* 0x009896800000895d */ /* 0x004fea0003900000 */
[----:B------:R-:W2:Y:S02]  /*9e20*/  @!P0 SYNCS.PHASECHK.TRANS64 P0, [R0+URZ], R3 ;  /* 0x00000003000085a7 */ /* 0x000ea400080010ff */
[----:B--2---:R-:W-:Y:S05]  /*9e30*/  @!P0 BRA `(.L_x_247) ;  /* 0xfffffffc00f08947 */ /* 0x004fea000383ffff */
[----:B------:R-:W-:Y:S05]  /*9e40*/  BRA `(.L_x_248) ;  /* 0xffffffa000387947 */ /* 0x000fea000383ffff */
.L_x_77:
[----:B----4-:R-:W-:-:S07]  /*9e50*/  MOV R0, UR5 ;  /* 0x0000000500007c02 */ /* 0x010fce0008000f00 */
.L_x_249:
[----:B-1----:R1:W2:Y:S02]  /*9e60*/  SYNCS.PHASECHK.TRANS64.TRYWAIT P0, [R0+URZ], R3 ;  /* 0x00000003000075a7 */ /* 0x0022a400080011ff */
[----:B--2---:R-:W-:Y:S05]  /*9e70*/  @!P0 NANOSLEEP.SYNCS 0x989680 ;  /* 0x009896800000895d */ /* 0x004fea0003900000 */
[----:B------:R-:W2:Y:S02]  /*9e80*/  @!P0 SYNCS.PHASECHK.TRANS64 P0, [R0+URZ], R3 ;  /* 0x00000003000085a7 */ /* 0x000ea400080010ff */
[----:B--2---:R-:W-:Y:S05]  /*9e90*/  @!P0 BRA `(.L_x_249) ;  /* 0xfffffffc00f08947 */ /* 0x004fea000383ffff */
[----:B------:R-:W-:Y:S05]  /*9ea0*/  BRA `(.L_x_250) ;  /* 0xffffffa000447947 */ /* 0x000fea000383ffff */
.L_x_78:
[----:B----4-:R-:W-:-:S07]  /*9eb0*/  MOV R0, UR5 ;  /* 0x0000000500007c02 */ /* 0x010fce0008000f00 */
.L_x_251:
[----:B-1----:R1:W2:Y:S02]  /*9ec0*/  SYNCS.PHASECHK.TRANS64.TRYWAIT P0, [R0+URZ], R3 ;  /* 0x00000003000075a7 */ /* 0x0022a400080011ff */
[----:B--2---:R-:W-:Y:S05]  /*9ed0*/  @!P0 NANOSLEEP.SYNCS 0x989680 ;  /* 0x009896800000895d */ /* 0x004fea0003900000 */
[----:B------:R-:W2:Y:S02]  /*9ee0*/  @!P0 SYNCS.PHASECHK.TRANS64 P0, [R0+URZ], R3 ;  /* 0x00000003000085a7 */ /* 0x000ea400080010ff */
[----:B--2---:R-:W-:Y:S05]  /*9ef0*/  @!P0 BRA `(.L_x_251) ;  /* 0xfffffffc00f08947 */ /* 0x004fea000383ffff */
[----:B------:R-:W-:Y:S05]  /*9f00*/  BRA `(.L_x_252) ;  /* 0xffffffa000507947 */ /* 0x000fea000383ffff */
.L_x_79:
[----:B----4-:R-:W-:-:S07]  /*9f10*/  MOV R0, UR5 ;  /* 0x0000000500007c02 */ /* 0x010fce0008000f00 */
.L_x_253:
[----:B-1----:R1:W2:Y:S02]  /*9f20*/  SYNCS.PHASECHK.TRANS64.TRYWAIT P0, [R0+URZ], R3 ;  /* 0x00000003000075a7 */ /* 0x0022a400080011ff */
[----:B--2---:R-:W-:Y:S05]  /*9f30*/  @!P0 NANOSLEEP.SYNCS 0x989680 ;  /* 0x009896800000895d */ /* 0x004fea0003900000 */
[----:B------:R-:W2:Y:S02]  /*9f40*/  @!P0 SYNCS.PHASECHK.TRANS64 P0, [R0+URZ], R3 ;  /* 0x00000003000085a7 */ /* 0x000ea400080010ff */
[----:B--2---:R-:W-:Y:S05]  /*9f50*/  @!P0 BRA `(.L_x_253) ;  /* 0xfffffffc00f08947 */ /* 0x004fea000383ffff */
[----:B------:R-:W-:Y:S05]  /*9f60*/  BRA `(.L_x_254) ;  /* 0xffffffa0005c7947 */ /* 0x000fea000383ffff */
.L_x_80:
[----:B----4-:R-:W-:-:S07]  /*9f70*/  MOV R0, UR5 ;  /* 0x0000000500007c02 */ /* 0x010fce0008000f00 */
.L_x_255:
[----:B-1----:R1:W2:Y:S02]  /*9f80*/  SYNCS.PHASECHK.TRANS64.TRYWAIT P0, [R0+URZ], R3 ;  /* 0x00000003000075a7 */ /* 0x0022a400080011ff */
[----:B--2---:R-:W-:Y:S05]  /*9f90*/  @!P0 NANOSLEEP.SYNCS 0x989680 ;  /* 0x009896800000895d */ /* 0x004fea0003900000 */
[----:B------:R-:W2:Y:S02]  /*9fa0*/  @!P0 SYNCS.PHASECHK.TRANS64 P0, [R0+URZ], R3 ;  /* 0x00000003000085a7 */ /* 0x000ea400080010ff */
[----:B--2---:R-:W-:Y:S05]  /*9fb0*/  @!P0 BRA `(.L_x_255) ;  /* 0xfffffffc00f08947 */ /* 0x004fea000383ffff */
[----:B------:R-:W-:Y:S05]  /*9fc0*/  BRA `(.L_x_256) ;  /* 0xffffffa000687947 */ /* 0x000fea000383ffff */
.L_x_81:
[----:B----4-:R-:W-:-:S07]  /*9fd0*/  MOV R0, UR5 ;  /* 0x0000000500007c02 */ /* 0x010fce0008000f00 */
.L_x_257:
[----:B-1----:R1:W2:Y:S02]  /*9fe0*/  SYNCS.PHASECHK.TRANS64.TRYWAIT P0, [R0+URZ], R3 ;  /* 0x00000003000075a7 */ /* 0x0022a400080011ff */
[----:B--2---:R-:W-:Y:S05]  /*9ff0*/  @!P0 NANOSLEEP.SYNCS 0x989680 ;  /* 0x009896800000895d */ /* 0x004fea0003900000 */
[----:B------:R-:W2:Y:S02]  /*a000*/  @!P0 SYNCS.PHASECHK.TRANS64 P0, [R0+URZ], R3 ;  /* 0x00000003000085a7 */ /* 0x000ea400080010ff */
[----:B--2---:R-:W-:Y:S05]  /*a010*/  @!P0 BRA `(.L_x_257) ;  /* 0xfffffffc00f08947 */ /* 0x004fea000383ffff */
[----:B------:R-:W-:Y:S05]  /*a020*/  BRA `(.L_x_258) ;  /* 0xffffffa000747947 */ /* 0x000fea000383ffff */
.L_x_82:
[----:B----4-:R-:W-:-:S07]  /*a030*/  MOV R0, UR5 ;  /* 0x0000000500007c02 */ /* 0x010fce0008000f00 */
.L_x_259:
[----:B-1----:R1:W2:Y:S02]  /*a040*/  SYNCS.PHASECHK.TRANS64.TRYWAIT P0, [R0+URZ], R3 ;  /* 0x00000003000075a7 */ /* 0x0022a400080011ff */
[----:B--2---:R-:W-:Y:S05]  /*a050*/  @!P0 NANOSLEEP.SYNCS 0x989680 ;  /* 0x009896800000895d */ /* 0x004fea0003900000 */
[----:B------:R-:W2:Y:S02]  /*a060*/  @!P0 SYNCS.PHASECHK.TRANS64 P0, [R0+URZ], R3 ;  /* 0x00000003000085a7 */ /* 0x000ea400080010ff */
[----:B--2---:R-:W-:Y:S05]  /*a070*/  @!P0 BRA `(.L_x_259) ;  /* 0xfffffffc00f08947 */ /* 0x004fea000383ffff */
[----:B------:R-:W-:Y:S05]  /*a080*/  BRA `(.L_x_260) ;  /* 0xffffffa000807947 */ /* 0x000fea000383ffff */
.L_x_83:
[----:B----4-:R-:W-:-:S07]  /*a090*/  MOV R0, UR5 ;  /* 0x0000000500007c02 */ /* 0x010fce0008000f00 */
.L_x_261:
[----:B-1----:R1:W2:Y:S02]  /*a0a0*/  SYNCS.PHASECHK.TRANS64.TRYWAIT P0, [R0+URZ], R3 ;  /* 0x00000003000075a7 */ /* 0x0022a400080011ff */
[----:B--2---:R-:W-:Y:S05]  /*a0b0*/  @!P0 NANOSLEEP.SYNCS 0x989680 ;  /* 0x009896800000895d */ /* 0x004fea0003900000 */
[----:B------:R-:W2:Y:S02]  /*a0c0*/  @!P0 SYNCS.PHASECHK.TRANS64 P0, [R0+URZ], R3 ;  /* 0x00000003000085a7 */ /* 0x000ea400080010ff */
[----:B--2---:R-:W-:Y:S05]  /*a0d0*/  @!P0 BRA `(.L_x_261) ;  /* 0xfffffffc00f08947 */ /* 0x004fea000383ffff */
[----:B------:R-:W-:Y:S05]  /*a0e0*/  BRA `(.L_x_262) ;  /* 0xffffffa0008c7947 */ /* 0x000fea000383ffff */
.L_x_84:
[----:B----4-:R-:W-:-:S07]  /*a0f0*/  MOV R0, UR5 ;  /* 0x0000000500007c02 */ /* 0x010fce0008000f00 */
.L_x_263:
[----:B-1----:R1:W2:Y:S02]  /*a100*/  SYNCS.PHASECHK.TRANS64.TRYWAIT P0, [R0+URZ], R3 ;  /* 0x00000003000075a7 */ /* 0x0022a400080011ff */
[----:B--2---:R-:W-:Y:S05]  /*a110*/  @!P0 NANOSLEEP.SYNCS 0x989680 ;  /* 0x009896800000895d */ /* 0x004fea0003900000 */
[----:B------:R-:W2:Y:S02]  /*a120*/  @!P0 SYNCS.PHASECHK.TRANS64 P0, [R0+URZ], R3 ;  /* 0x00000003000085a7 */ /* 0x000ea400080010ff */
[----:B--2---:R-:W-:Y:S05]  /*a130*/  @!P0 BRA `(.L_x_263) ;  /* 0xfffffffc00f08947 */ /* 0x004fea000383ffff */
[----:B------:R-:W-:Y:S05]  /*a140*/  BRA `(.L_x_264) ;  /* 0xffffffa000987947 */ /* 0x000fea000383ffff */
.L_x_85:
[----:B----4-:R-:W-:-:S07]  /*a150*/  MOV R0, UR5 ;  /* 0x0000000500007c02 */ /* 0x010fce0008000f00 */
.L_x_265:
[----:B-1----:R1:W2:Y:S02]  /*a160*/  SYNCS.PHASECHK.TRANS64.TRYWAIT P0, [R0+URZ], R3 ;  /* 0x00000003000075a7 */ /* 0x0022a400080011ff */
[----:B--2---:R-:W-:Y:S05]  /*a170*/  @!P0 NANOSLEEP.SYNCS 0x989680 ;  /* 0x009896800000895d */ /* 0x004fea0003900000 */
[----:B------:R-:W2:Y:S02]  /*a180*/  @!P0 SYNCS.PHASECHK.TRANS64 P0, [R0+URZ], R3 ;  /* 0x00000003000085a7 */ /* 0x000ea400080010ff */
[----:B--2---:R-:W-:Y:S05]  /*a190*/  @!P0 BRA `(.L_x_265) ;  /* 0xfffffffc00f08947 */ /* 0x004fea000383ffff */
[----:B------:R-:W-:Y:S05]  /*a1a0*/  BRA `(.L_x_266) ;  /* 0xffffffa000a47947 */ /* 0x000fea000383ffff */
.L_x_86:
[----:B----4-:R-:W-:-:S07]  /*a1b0*/  MOV R0, UR5 ;  /* 0x0000000500007c02 */ /* 0x010fce0008000f00 */
.L_x_267:
[----:B-1----:R1:W2:Y:S02]  /*a1c0*/  SYNCS.PHASECHK.TRANS64.TRYWAIT P0, [R0+URZ], R3 ;  /* 0x00000003000075a7 */ /* 0x0022a400080011ff */
[----:B--2---:R-:W-:Y:S05]  /*a1d0*/  @!P0 NANOSLEEP.SYNCS 0x989680 ;  /* 0x009896800000895d */ /* 0x004fea0003900000 */
[----:B------:R-:W2:Y:S02]  /*a1e0*/  @!P0 SYNCS.PHASECHK.TRANS64 P0, [R0+URZ], R3 ;  /* 0x00000003000085a7 */ /* 0x000ea400080010ff */
[----:B--2---:R-:W-:Y:S05]  /*a1f0*/  @!P0 BRA `(.L_x_267) ;  /* 0xfffffffc00f08947 */ /* 0x004fea000383ffff */
[----:B------:R-:W-:Y:S05]  /*a200*/  BRA `(.L_x_268) ;  /* 0xffffffa000b07947 */ /* 0x000fea000383ffff */
.L_x_87:
[----:B----4-:R-:W-:-:S07]  /*a210*/  MOV R0, UR5 ;  /* 0x0000000500007c02 */ /* 0x010fce0008000f00 */
.L_x_269:
[----:B-1----:R1:W2:Y:S02]  /*a220*/  SYNCS.PHASECHK.TRANS64.TRYWAIT P0, [R0+URZ], R3 ;  /* 0x00000003000075a7 */ /* 0x0022a400080011ff */
[----:B--2---:R-:W-:Y:S05]  /*a230*/  @!P0 NANOSLEEP.SYNCS 0x989680 ;  /* 0x009896800000895d */ /* 0x004fea0003900000 */
[----:B------:R-:W2:Y:S02]  /*a240*/  @!P0 SYNCS.PHASECHK.TRANS64 P0, [R0+URZ], R3 ;  /* 0x00000003000085a7 */ /* 0x000ea400080010ff */
[----:B--2---:R-:W-:Y:S05]  /*a250*/  @!P0 BRA `(.L_x_269) ;  /* 0xfffffffc00f08947 */ /* 0x004fea000383ffff */
[----:B------:R-:W-:Y:S05]  /*a260*/  BRA `(.L_x_270) ;  /* 0xffffffa000bc7947 */ /* 0x000fea000383ffff */
.L_x_88:
[----:B----4-:R-:W-:-:S07]  /*a270*/  MOV R0, UR5 ;  /* 0x0000000500007c02 */ /* 0x010fce0008000f00 */
.L_x_271:
[----:B-1----:R1:W2:Y:S02]  /*a280*/  SYNCS.PHASECHK.TRANS64.TRYWAIT P0, [R0+URZ], R3 ;  /* 0x00000003000075a7 */ /* 0x0022a400080011ff */
[----:B--2---:R-:W-:Y:S05]  /*a290*/  @!P0 NANOSLEEP.SYNCS 0x989680 ;  /* 0x009896800000895d */ /* 0x004fea0003900000 */
[----:B------:R-:W2:Y:S02]  /*a2a0*/  @!P0 SYNCS.PHASECHK.TRANS64 P0, [R0+URZ], R3 ;  /* 0x00000003000085a7 */ /* 0x000ea400080010ff */
[----:B--2---:R-:W-:Y:S05]  /*a2b0*/  @!P0 BRA `(.L_x_271) ;  /* 0xfffffffc00f08947 */ /* 0x004fea000383ffff */
[----:B------:R-:W-:Y:S05]  /*a2c0*/  BRA `(.L_x_272) ;  /* 0xffffffa000c87947 */ /* 0x000fea000383ffff */
.L_x_91:
[----:B-1----:R1:W2:Y:S02]  /*a2d0*/  SYNCS.PHASECHK.TRANS64.TRYWAIT P0, [R0+URZ+0x3f0], R4 ;  /* 0x0003f004000075a7 */ /* 0x0022a400080011ff */
[----:B--2---:R-:W-:Y:S05]  /*a2e0*/  @!P0 NANOSLEEP.SYNCS 0x989680 ;  /* 0x009896800000895d */ /* 0x004fea0003900000 */
[----:B------:R-:W2:Y:S02]  /*a2f0*/  @!P0 SYNCS.PHASECHK.TRANS64 P0, [R0+URZ+0x3f0], R4 ;  /* 0x0003f004000085a7 */ /* 0x000ea400080010ff */
[----:B--2---:R-:W-:Y:S05]  /*a300*/  @!P0 BRA `(.L_x_91) ;  /* 0xfffffffc00f08947 */ /* 0x004fea000383ffff */
[----:B------:R-:W-:Y:S05]  /*a310*/  BRA `(.L_x_273) ;  /* 0xffffffa400247947 */ /* 0x000fea000383ffff */
.L_x_92:
[----:B------:R-:W-:-:S07]  /*a320*/  MOV R0, UR5 ;  /* 0x0000000500007c02 */ /* 0x000fce0008000f00 */
.L_x_274:
[----:B-1----:R1:W2:Y:S02]  /*a330*/  SYNCS.PHASECHK.TRANS64.TRYWAIT P0, [R0+URZ+0x3a0], R5 ;  /* 0x0003a005000075a7 */ /* 0x0022a400080011ff */
[----:B--2---:R-:W-:Y:S05]  /*a340*/  @!P0 NANOSLEEP.SYNCS 0x989680 ;  /* 0x009896800000895d */ /* 0x004fea0003900000 */
[----:B------:R-:W2:Y:S02]  /*a350*/  @!P0 SYNCS.PHASECHK.TRANS64 P0, [R0+URZ+0x3a0], R5 ;  /* 0x0003a005000085a7 */ /* 0x000ea400080010ff */
[----:B--2---:R-:W-:Y:S05]  /*a360*/  @!P0 BRA `(.L_x_274) ;  /* 0xfffffffc00f08947 */ /* 0x004fea000383ffff */
[----:B------:R-:W-:Y:S05]  /*a370*/  BRA `(.L_x_275) ;  /* 0xffffffa400347947 */ /* 0x000fea000383ffff */
.L_x_93:
[----:B-1----:R1:W2:Y:S02]  /*a380*/  SYNCS.PHASECHK.TRANS64.TRYWAIT P1, [R0+URZ+0x390], R4 ;  /* 0x00039004000075a7 */ /* 0x0022a400080211ff */
[----:B--2---:R-:W-:Y:S05]  /*a390*/  @!P1 NANOSLEEP.SYNCS 0x989680 ;  /* 0x009896800000995d */ /* 0x004fea0003900000 */
[----:B------:R-:W2:Y:S02]  /*a3a0*/  @!P1 SYNCS.PHASECHK.TRANS64 P1, [R0+URZ+0x390], R4 ;  /* 0x00039004000095a7 */ /* 0x000ea400080210ff */
[----:B--2---:R-:W-:Y:S05]  /*a3b0*/  @!P1 BRA `(.L_x_93) ;  /* 0xfffffffc00f09947 */ /* 0x004fea000383ffff */
[----:B------:R-:W-:Y:S05]  /*a3c0*/  BRA `(.L_x_276) ;  /* 0xffffffa400647947 */ /* 0x000fea000383ffff */
.L_x_96:
[----:B------:R-:W-:-:S07]  /*a3d0*/  MOV R0, UR5 ;  /* 0x0000000500007c02 */ /* 0x000fce0008000f00 */
.L_x_277:
[----:B-1----:R1:W2:Y:S02]  /*a3e0*/  SYNCS.PHASECHK.TRANS64.TRYWAIT P0, [R0+URZ+0x3a0], R2 ;  /* 0x0003a002000075a7 */ /* 0x0022a400080011ff */
[----:B--2---:R-:W-:Y:S05]  /*a3f0*/  @!P0 NANOSLEEP.SYNCS 0x989680 ;  /* 0x009896800000895d */ /* 0x004fea0003900000 */
[----:B------:R-:W2:Y:S02]  /*a400*/  @!P0 SYNCS.PHASECHK.TRANS64 P0, [R0+URZ+0x3a0], R2 ;  /* 0x0003a002000085a7 */ /* 0x000ea400080010ff */
[----:B--2---:R-:W-:Y:S05]  /*a410*/  @!P0 BRA `(.L_x_277) ;  /* 0xfffffffc00f08947 */ /* 0x004fea000383ffff */
[----:B------:R-:W-:Y:S05]  /*a420*/  BRA `(.L_x_95) ;  /* 0xffffffa400b87947 */ /* 0x000fea000383ffff */
.L_x_103:
[----:B-1----:R1:W2:Y:S02]  /*a430*/  SYNCS.PHASECHK.TRANS64.TRYWAIT P1, [R0+URZ+0x390], R2 ;  /* 0x00039002000075a7 */ /* 0x0022a400080211ff */
[----:B--2---:R-:W-:Y:S05]  /*a440*/  @!P1 NANOSLEEP.SYNCS 0x989680 ;  /* 0x009896800000995d */ /* 0x004fea0003900000 */
[----:B------:R-:W2:Y:S02]  /*a450*/  @!P1 SYNCS.PHASECHK.TRANS64 P1, [R0+URZ+0x390], R2 ;  /* 0x00039002000095a7 */ /* 0x000ea400080210ff */
[----:B--2---:R-:W-:Y:S05]  /*a460*/  @!P1 BRA `(.L_x_103) ;  /* 0xfffffffc00f09947 */ /* 0x004fea000383ffff */
[----:B------:R-:W-:Y:S05]  /*a470*/  BRA `(.L_x_278) ;  /* 0xffffffac00107947 */ /* 0x000fea000383ffff */
.L_x_104:
[----:B------:R-:W-:-:S07]  /*a480*/  MOV R2, UR9 ;  /* 0x0000000900027c02 */ /* 0x000fce0008000f00 */
.L_x_279:
[----:B-1----:R1:W2:Y:S02]  /*a490*/  SYNCS.PHASECHK.TRANS64.TRYWAIT P0, [R2+URZ+0x3d0], R0 ;  /* 0x0003d000020075a7 */ /* 0x0022a400080011ff */
[----:B--2---:R-:W-:Y:S05]  /*a4a0*/  @!P0 NANOSLEEP.SYNCS 0x989680 ;  /* 0x009896800000895d */ /* 0x004fea0003900000 */
[----:B------:R-:W2:Y:S02]  /*a4b0*/  @!P0 SYNCS.PHASECHK.TRANS64 P0, [R2+URZ+0x3d0], R0 ;  /* 0x0003d000020085a7 */ /* 0x000ea400080010ff */
[----:B--2---:R-:W-:Y:S05]  /*a4c0*/  @!P0 BRA `(.L_x_279) ;  /* 0xfffffffc00f08947 */ /* 0x004fea000383ffff */
[----:B------:R-:W-:Y:S05]  /*a4d0*/  BRA `(.L_x_280) ;  /* 0xffffffac00447947 */ /* 0x000fea000383ffff */
.L_x_107:
[----:B------:R-:W-:Y:S07]  /*a4e0*/  MOV R0, UR7 ;  /* 0x0000000700007c02 */ /* 0x000fee0008000f00 */
.L_x_281:
[----:B-1----:R1:W2:Y:S02]  /*a4f0*/  SYNCS.PHASECHK.TRANS64.TRYWAIT P0, [R0+URZ], R2 ;  /* 0x00000002000075a7 */ /* 0x0022a400080011ff */
[----:B--2---:R-:W-:Y:S05]  /*a500*/  @!P0 NANOSLEEP.SYNCS 0x989680 ;  /* 0x009896800000895d */ /* 0x004fea0003900000 */
[----:B------:R-:W2:Y:S02]  /*a510*/  @!P0 SYNCS.PHASECHK.TRANS64 P0, [R0+URZ], R2 ;  /* 0x00000002000085a7 */ /* 0x000ea400080010ff */
[----:B--2---:R-:W-:Y:S05]  /*a520*/  @!P0 BRA `(.L_x_281) ;  /* 0xfffffffc00f08947 */ /* 0x004fea000383ffff */
[----:B------:R-:W-:Y:S05]  /*a530*/  BRA `(.L_x_106) ;  /* 0xffffffac007c7947 */ /* 0x000fea000383ffff */
.L_x_110:
[----:B------:R-:W-:-:S07]  /*a540*/  MOV R0, UR5 ;  /* 0x0000000500007c02 */ /* 0x000fce0008000f00 */
.L_x_282:
[----:B--2---:R2:W3:Y:S02]  /*a550*/  SYNCS.PHASECHK.TRANS64.TRYWAIT P0, [R0+URZ], R2 ;  /* 0x00000002000075a7 */ /* 0x0044e400080011ff */
[----:B---3--:R-:W-:Y:S05]  /*a560*/  @!P0 NANOSLEEP.SYNCS 0x989680 ;  /* 0x009896800000895d */ /* 0x008fea0003900000 */
[----:B------:R-:W3:Y:S02]  /*a570*/  @!P0 SYNCS.PHASECHK.TRANS64 P0, [R0+URZ], R2 ;  /* 0x00000002000085a7 */ /* 0x000ee400080010ff */
[----:B---3--:R-:W-:Y:S05]  /*a580*/  @!P0 BRA `(.L_x_282) ;  /* 0xfffffffc00f08947 */ /* 0x008fea000383ffff */
[----:B------:R-:W-:Y:S05]  /*a590*/  BRA `(.L_x_283) ;  /* 0xffffffb0001c7947 */ /* 0x000fea000383ffff */
.L_x_111:
[----:B------:R-:W-:-:S07]  /*a5a0*/  MOV R0, UR5 ;  /* 0x0000000500007c02 */ /* 0x000fce0008000f00 */
.L_x_284:
[----:B--2---:R2:W3:Y:S02]  /*a5b0*/  SYNCS.PHASECHK.TRANS64.TRYWAIT P0, [R0+URZ], R3 ;  /* 0x00000003000075a7 */ /* 0x0044e400080011ff */
[----:B---3--:R-:W-:Y:S05]  /*a5c0*/  @!P0 NANOSLEEP.SYNCS 0x989680 ;  /* 0x009896800000895d */ /* 0x008fea0003900000 */
[----:B------:R-:W3:Y:S02]  /*a5d0*/  @!P0 SYNCS.PHASECHK.TRANS64 P0, [R0+URZ], R3 ;  /* 0x00000003000085a7 */ /* 0x000ee400080010ff */
[----:B---3--:R-:W-:Y:S05]  /*a5e0*/  @!P0 BRA `(.L_x_284) ;  /* 0xfffffffc00f08947 */ /* 0x008fea000383ffff */
[----:B------:R-:W-:Y:S05]  /*a5f0*/  BRA `(.L_x_285) ;  /* 0xffffffb000287947 */ /* 0x000fea000383ffff */
.L_x_112:
[----:B------:R-:W-:-:S07]  /*a600*/  MOV R0, UR5 ;  /* 0x0000000500007c02 */ /* 0x000fce0008000f00 */
.L_x_286:
[----:B--2---:R2:W3:Y:S02]  /*a610*/  SYNCS.PHASECHK.TRANS64.TRYWAIT P0, [R0+URZ], R3 ;  /* 0x00000003000075a7 */ /* 0x0044e400080011ff */
[----:B---3--:R-:W-:Y:S05]  /*a620*/  @!P0 NANOSLEEP.SYNCS 0x989680 ;  /* 0x009896800000895d */ /* 0x008fea0003900000 */
[----:B------:R-:W3:Y:S02]  /*a630*/  @!P0 SYNCS.PHASECHK.TRANS64 P0, [R0+URZ], R3 ;  /* 0x00000003000085a7 */ /* 0x000ee400080010ff */
[----:B---3--:R-:W-:Y:S05]  /*a640*/  @!P0 BRA `(.L_x_286) ;  /* 0xfffffffc00f08947 */ /* 0x008fea000383ffff */
[----:B------:R-:W-:Y:S05]  /*a650*/  BRA `(.L_x_287) ;  /* 0xffffffb000347947 */ /* 0x000fea000383ffff */
.L_x_113:
[----:B--2---:R-:W-:-:S07]  /*a660*/  MOV R0, UR7 ;  /* 0x0000000700007c02 */ /* 0x004fce0008000f00 */
.L_x_288:
[----:B--2---:R2:W3:Y:S02]  /*a670*/  SYNCS.PHASECHK.TRANS64.TRYWAIT P0, [R0+URZ], R2 ;  /* 0x00000002000075a7 */ /* 0x0044e400080011ff */
[----:B---3--:R-:W-:Y:S05]  /*a680*/  @!P0 NANOSLEEP.SYNCS 0x989680 ;  /* 0x009896800000895d */ /* 0x008fea0003900000 */
[----:B------:R-:W3:Y:S02]  /*a690*/  @!P0 SYNCS.PHASECHK.TRANS64 P0, [R0+URZ], R2 ;  /* 0x00000002000085a7 */ /* 0x000ee400080010ff */
[----:B---3--:R-:W-:Y:S05]  /*a6a0*/  @!P0 BRA `(.L_x_288) ;  /* 0xfffffffc00f08947 */ /* 0x008fea000383ffff */
[----:B------:R-:W-:Y:S05]  /*a6b0*/  BRA `(.L_x_289) ;  /* 0xffffffb000407947 */ /* 0x000fea000383ffff */
.L_x_118:
[----:B--2---:R2:W3:Y:S02]  /*a6c0*/  SYNCS.PHASECHK.TRANS64.TRYWAIT P0, [R0+URZ+0x390], R2 ;  /* 0x00039002000075a7 */ /* 0x0044e400080011ff */
[----:B---3--:R-:W-:Y:S05]  /*a6d0*/  @!P0 NANOSLEEP.SYNCS 0x989680 ;  /* 0x009896800000895d */ /* 0x008fea0003900000 */
[----:B------:R-:W3:Y:S02]  /*a6e0*/  @!P0 SYNCS.PHASECHK.TRANS64 P0, [R0+URZ+0x390], R2 ;  /* 0x00039002000085a7 */ /* 0x000ee400080010ff */
[----:B---3--:R-:W-:Y:S05]  /*a6f0*/  @!P0 BRA `(.L_x_118) ;  /* 0xfffffffc00f08947 */ /* 0x008fea000383ffff */
[----:B------:R-:W-:Y:S05]  /*a700*/  BRA `(.L_x_290) ;  /* 0xffffffb400387947 */ /* 0x000fea000383ffff */
.L_x_121:
[----:B------:R-:W-:Y:S07]  /*a710*/  MOV R0, UR7 ;  /* 0x0000000700007c02 */ /* 0x000fee0008000f00 */
.L_x_291:
[----:B--2---:R2:W3:Y:S02]  /*a720*/  SYNCS.PHASECHK.TRANS64.TRYWAIT P0, [R0+URZ+0x388], R2 ;  /* 0x00038802000075a7 */ /* 0x0044e400080011ff */
[----:B---3--:R-:W-:Y:S05]  /*a730*/  @!P0 NANOSLEEP.SYNCS 0x989680 ;  /* 0x009896800000895d */ /* 0x008fea0003900000 */
[----:B------:R-:W3:Y:S02]  /*a740*/  @!P0 SYNCS.PHASECHK.TRANS64 P0, [R0+URZ+0x388], R2 ;  /* 0x00038802000085a7 */ /* 0x000ee400080010ff */
[----:B---3--:R-:W-:Y:S05]  /*a750*/  @!P0 BRA `(.L_x_291) ;  /* 0xfffffffc00f08947 */ /* 0x008fea000383ffff */
[----:B------:R-:W-:Y:S05]  /*a760*/  BRA `(.L_x_120) ;  /* 0xffffffb800187947 */ /* 0x000fea000383ffff */
.L_x_124:
[----:B------:R-:W-:Y:S07]  /*a770*/  MOV R0, UR15 ;  /* 0x0000000f00007c02 */ /* 0x000fee0008000f00 */
.L_x_292:
[----:B-1----:R1:W2:Y:S02]  /*a780*/  SYNCS.PHASECHK.TRANS64.TRYWAIT P0, [R0+URZ+0x368], R9 ;  /* 0x00036809000075a7 */ /* 0x0022a400080011ff */
[----:B--2---:R-:W-:Y:S05]  /*a790*/  @!P0 NANOSLEEP.SYNCS 0x989680 ;  /* 0x009896800000895d */ /* 0x004fea0003900000 */
[----:B------:R-:W2:Y:S02]  /*a7a0*/  @!P0 SYNCS.PHASECHK.TRANS64 P0, [R0+URZ+0x368], R9 ;  /* 0x00036809000085a7 */ /* 0x000ea400080010ff */
[----:B--2---:R-:W-:Y:S05]  /*a7b0*/  @!P0 BRA `(.L_x_292) ;  /* 0xfffffffc00f08947 */ /* 0x004fea000383ffff */
[----:B------:R-:W-:Y:S05]  /*a7c0*/  BRA `(.L_x_293) ;  /* 0xffffffb800907947 */ /* 0x000fea000383ffff */
.L_x_125:
[----:B------:R-:W-:Y:S07]  /*a7d0*/  MOV R0, UR13 ;  /* 0x0000000d00007c02 */ /* 0x000fee0008000f00 */
.L_x_294:
[----:B-1----:R1:W2:Y:S02]  /*a7e0*/  SYNCS.PHASECHK.TRANS64.TRYWAIT P0, [R0+URZ+0x368], R20 ;  /* 0x00036814000075a7 */ /* 0x0022a400080011ff */
[----:B--2---:R-:W-:Y:S05]  /*a7f0*/  @!P0 NANOSLEEP.SYNCS 0x989680 ;  /* 0x009896800000895d */ /* 0x004fea0003900000 */
[----:B------:R-:W2:Y:S02]  /*a800*/  @!P0 SYNCS.PHASECHK.TRANS64 P0, [R0+URZ+0x368], R20 ;  /* 0x00036814000085a7 */ /* 0x000ea400080010ff */
[----:B--2---:R-:W-:Y:S05]  /*a810*/  @!P0 BRA `(.L_x_294) ;  /* 0xfffffffc00f08947 */ /* 0x004fea000383ffff */
[----:B------:R-:W-:Y:S05]  /*a820*/  BRA `(.L_x_295) ;  /* 0xffffffbc00307947 */ /* 0x000fea000383ffff */
.L_x_127:
[----:B------:R-:W-:-:S07]  /*a830*/  MOV R0, UR4 ;  /* 0x0000000400007c02 */ /* 0x000fce0008000f00 */
.L_x_296:
[----:B-1----:R1:W3:Y:S02]  /*a840*/  SYNCS.PHASECHK.TRANS64.TRYWAIT P0, [R0+URZ], R2 ;  /* 0x00000002000075a7 */ /* 0x0022e400080011ff */
[----:B---3--:R-:W-:Y:S05]  /*a850*/  @!P0 NANOSLEEP.SYNCS 0x989680 ;  /* 0x009896800000895d */ /* 0x008fea0003900000 */
[----:B------:R-:W3:Y:S02]  /*a860*/  @!P0 SYNCS.PHASECHK.TRANS64 P0, [R0+URZ], R2 ;  /* 0x00000002000085a7 */ /* 0x000ee400080010ff */
[----:B---3--:R-:W-:Y:S05]  /*a870*/  @!P0 BRA `(.L_x_296) ;  /* 0xfffffffc00f08947 */ /* 0x008fea000383ffff */
[----:B------:R-:W-:Y:S05]  /*a880*/  BRA `(.L_x_297) ;  /* 0xffffffbc00bc7947 */ /* 0x000fea000383ffff */
.L_x_128:
[----:B------:R-:W-:-:S07]  /*a890*/  MOV R0, UR4 ;  /* 0x0000000400007c02 */ /* 0x000fce0008000f00 */
.L_x_298:
[----:B-1----:R1:W3:Y:S02]  /*a8a0*/  SYNCS.PHASECHK.TRANS64.TRYWAIT P0, [R0+URZ], R2 ;  /* 0x00000002000075a7 */ /* 0x0022e400080011ff */
[----:B---3--:R-:W-:Y:S05]  /*a8b0*/  @!P0 NANOSLEEP.SYNCS 0x989680 ;  /* 0x009896800000895d */ /* 0x008fea0003900000 */
[----:B------:R-:W3:Y:S02]  /*a8c0*/  @!P0 SYNCS.PHASECHK.TRANS64 P0, [R0+URZ], R2 ;  /* 0x00000002000085a7 */ /* 0x000ee400080010ff */
[----:B---3--:R-:W-:Y:S05]  /*a8d0*/  @!P0 BRA `(.L_x_298) ;  /* 0xfffffffc00f08947 */ /* 0x008fea000383ffff */
[----:B------:R-:W-:Y:S05]  /*a8e0*/  BRA `(.L_x_299) ;  /* 0xffffffbc00c87947 */ /* 0x000fea000383ffff */
.L_x_130:
[----:B--2---:R2:W4:Y:S02]  /*a8f0*/  SYNCS.PHASECHK.TRANS64.TRYWAIT P0, [R0+URZ+0x390], R2 ;  /* 0x00039002000075a7 */ /* 0x00452400080011ff */
[----:B----4-:R-:W-:Y:S05]  /*a900*/  @!P0 NANOSLEEP.SYNCS 0x989680 ;  /* 0x009896800000895d */ /* 0x010fea0003900000 */
[----:B------:R-:W4:Y:S02]  /*a910*/  @!P0 SYNCS.PHASECHK.TRANS64 P0, [R0+URZ+0x390], R2 ;  /* 0x00039002000085a7 */ /* 0x000f2400080010ff */
[----:B----4-:R-:W-:Y:S05]  /*a920*/  @!P0 BRA `(.L_x_130) ;  /* 0xfffffffc00f08947 */ /* 0x010fea000383ffff */
[----:B------:R-:W-:Y:S05]  /*a930*/  BRA `(.L_x_300) ;  /* 0xffffffc000b87947 */ /* 0x000fea000383ffff */
.L_x_140:
[----:B-1----:R1:W3:Y:S02]  /*a940*/  SYNCS.PHASECHK.TRANS64.TRYWAIT P1, [R2+URZ+0x350], R4 ;  /* 0x00035004020075a7 */ /* 0x0022e400080211ff */
[----:B---3--:R-:W-:Y:S05]  /*a950*/  @!P1 NANOSLEEP.SYNCS 0x989680 ;  /* 0x009896800000995d */ /* 0x008fea0003900000 */
[----:B------:R-:W3:Y:S02]  /*a960*/  @!P1 SYNCS.PHASECHK.TRANS64 P1, [R2+URZ+0x350], R4 ;  /* 0x00035004020095a7 */ /* 0x000ee400080210ff */
[----:B---3--:R-:W-:Y:S05]  /*a970*/  @!P1 BRA `(.L_x_140) ;  /* 0xfffffffc00f09947 */ /* 0x008fea000383ffff */
[----:B------:R-:W-:Y:S05]  /*a980*/  BRA `(.L_x_139) ;  /* 0xffffffcc00b87947 */ /* 0x000fea000383ffff */
.L_x_142:
[----:B-1----:R1:W2:Y:S02]  /*a990*/  SYNCS.PHASECHK.TRANS64.TRYWAIT P0, [R44+URZ+0x3b0], R3 ;  /* 0x0003b0032c0075a7 */ /* 0x0022a400080011ff */
[----:B--2---:R-:W-:Y:S05]  /*a9a0*/  @!P0 NANOSLEEP.SYNCS 0x989680 ;  /* 0x009896800000895d */ /* 0x004fea0003900000 */
[----:B------:R-:W2:Y:S02]  /*a9b0*/  @!P0 SYNCS.PHASECHK.TRANS64 P0, [R44+URZ+0x3b0], R3 ;  /* 0x0003b0032c0085a7 */ /* 0x000ea400080010ff */
[----:B--2---:R-:W-:Y:S05]  /*a9c0*/  @!P0 BRA `(.L_x_142) ;  /* 0xfffffffc00f08947 */ /* 0x004fea000383ffff */
[----:B------:R-:W-:Y:S05]  /*a9d0*/  BRA `(.L_x_141) ;  /* 0xffffffd000087947 */ /* 0x000fea000383ffff */
.L_x_153:
[----:B-1----:R1:W2:Y:S02]  /*a9e0*/  SYNCS.PHASECHK.TRANS64.TRYWAIT P0, [R2+URZ+0x350], R45 ;  /* 0x0003502d020075a7 */ /* 0x0022a400080011ff */
[----:B--2---:R-:W-:Y:S05]  /*a9f0*/  @!P0 NANOSLEEP.SYNCS 0x989680 ;  /* 0x009896800000895d */ /* 0x004fea0003900000 */
[----:B------:R-:W2:Y:S02]  /*aa00*/  @!P0 SYNCS.PHASECHK.TRANS64 P0, [R2+URZ+0x350], R45 ;  /* 0x0003502d020085a7 */ /* 0x000ea400080010ff */
[----:B--2---:R-:W-:Y:S05]  /*aa10*/  @!P0 BRA `(.L_x_153) ;  /* 0xfffffffc00f08947 */ /* 0x004fea000383ffff */
[----:B------:R-:W-:Y:S05]  /*aa20*/  BRA `(.L_x_152) ;  /* 0xffffffd800187947 */ /* 0x000fea000383ffff */
        .weak           $__internal_0_$__cuda_sm10x_tcgen05_guardrail_trap_col_being_dealloced_not_returned_by_alloc
        .type           $__internal_0_$__cuda_sm10x_tcgen05_guardrail_trap_col_being_dealloced_not_returned_by_alloc,@function
        .size           $__internal_0_$__cuda_sm10x_tcgen05_guardrail_trap_col_being_dealloced_not_returned_by_alloc,($__internal_1_$__cuda_sm10x_tcgen05_guardrail_trap_phase_invalid_during_alloc - $__internal_0_$__cuda_sm10x_tcgen05_guardrail_trap_col_being_dealloced_not_returned_by_alloc)
$__internal_0_$__cuda_sm10x_tcgen05_guardrail_trap_col_being_dealloced_not_returned_by_alloc:
[----:B------:R-:W-:Y:S05]  /*aa30*/  BPT.TRAP 0x1 ;  /* 0x000000040000795c */ /* 0x000fea0000300000 */
[----:B------:R-:W-:-:S04]  /*aa40*/  HFMA2 R3, -RZ, RZ, 0, 0 ;  /* 0x00000000ff037431 */ /* 0x000fc800000001ff */
[----:B------:R-:W-:Y:S05]  /*aa50*/  RET.REL.NODEC R2 `(_ZN7cutlass13device_kernelINS_4gemm6kernel13GemmUniversalIN4cute5tupleIJiiiiEEENS1_10collective13CollectiveMmaINS1_35MainloopSm100TmaUmmaWarpSpecializedILi53ELi2ELi4ENS5_IJNS4_1CILi1EEESB_SB_EEEEENS5_IJNSA_ILi64EEESE_NSA_ILi16EEEEEENS_6half_tENS5_IJlSB_lEEESH_SI_NS4_8TiledMMAINS4_8MMA_AtomIJNS4_20SM100_MMA_F16BF16_SSISH_SH_fLi64ELi64ELNS4_4UMMA5MajorE0ELSN_0ELNSM_7ScaleInE0ELSO_0EEEEEENS4_6LayoutISC_NS5_IJNSA_ILi0EEESS_SS_EEEEENS5_IJNS4_10UnderscoreESV_SV_EEEEENS4_13SM90_TMA_LOADENS4_14ComposedLayoutINS4_7SwizzleILi1ELi4ELi3EEENS4_18smem_ptr_flag_bitsILi16EEENSR_INS5_IJNSA_ILi8EEESF_EEENS5_IJSF_SB_EEEEEEEvNS4_8identityESY_S18_vS19_EENS_8epilogue10collective18CollectiveEpilogueINS1B_23Sm100TmaWarpSpecializedILi3ELi2ELi16ELb1ELb0EEEJSG_NS5_IJNSR_ISE_SB_EENSR_INSA_ILi32EEESB_EEEEESH_SI_SH_SI_NS1B_6fusion15FusionCallbacksIS1F_NS1K_17LinearCombinationISH_fSH_fLNS_15FloatRoundStyleE2EEESG_S1J_JEEENS4_5SM1004TMEM4LOAD26SM100_TMEM_LOAD_16dp256b4xESY_NSZ_INS10_ILi2ELi4ELi3EEES13_NSR_INS5_IJS14_S1H_EEENS5_IJS1H_SB_EEEEEEENS4_17SM75_U32x4_LDSM_NENS4_14SM90_TMA_STOREES1Y_NS4_17SM90_U32x4_STSM_NENS4_39AutoVectorizingCopyWithAssumedAlignmentILi128EEEEEEvvEEEEvNT_6ParamsE) ;  /* 0xffffff5402687950 */ /* 0x000fea0003c3ffff */
        .weak           $__internal_1_$__cuda_sm10x_tcgen05_guardrail_trap_phase_invalid_during_alloc
        .type           $__internal_1_$__cuda_sm10x_tcgen05_guardrail_trap_phase_invalid_during_alloc,@function
        .size           $__internal_1_$__cuda_sm10x_tcgen05_guardrail_trap_phase_invalid_during_alloc,($__internal_2_$__cuda_sm10x_tcgen05_guardrail_trap_unallocated_columns_being_dealloced - $__internal_1_$__cuda_sm10x_tcgen05_guardrail_trap_phase_invalid_during_alloc)
$__internal_1_$__cuda_sm10x_tcgen05_guardrail_trap_phase_invalid_during_alloc:
[----:B------:R-:W-:Y:S05]  /*aa60*/  BPT.TRAP 0x1 ;  /* 0x000000040000795c */ /* 0x000fea0000300000 */
[----:B------:R-:W-:-:S04]  /*aa70*/  MOV R3, 0x0 ;  /* 0x0000000000037802 */ /* 0x000fc80000000f00 */
[----:B------:R-:W-:Y:S05]  /*aa80*/  RET.REL.NODEC R2 `(_ZN7cutlass13device_kernelINS_4gemm6kernel13GemmUniversalIN4cute5tupleIJiiiiEEENS1_10collective13CollectiveMmaINS1_35MainloopSm100TmaUmmaWarpSpecializedILi53ELi2ELi4ENS5_IJNS4_1CILi1EEESB_SB_EEEEENS5_IJNSA_ILi64EEESE_NSA_ILi16EEEEEENS_6half_tENS5_IJlSB_lEEESH_SI_NS4_8TiledMMAINS4_8MMA_AtomIJNS4_20SM100_MMA_F16BF16_SSISH_SH_fLi64ELi64ELNS4_4UMMA5MajorE0ELSN_0ELNSM_7ScaleInE0ELSO_0EEEEEENS4_6LayoutISC_NS5_IJNSA_ILi0EEESS_SS_EEEEENS5_IJNS4_10UnderscoreESV_SV_EEEEENS4_13SM90_TMA_LOADENS4_14ComposedLayoutINS4_7SwizzleILi1ELi4ELi3EEENS4_18smem_ptr_flag_bitsILi16EEENSR_INS5_IJNSA_ILi8EEESF_EEENS5_IJSF_SB_EEEEEEEvNS4_8identityESY_S18_vS19_EENS_8epilogue10collective18CollectiveEpilogueINS1B_23Sm100TmaWarpSpecializedILi3ELi2ELi16ELb1ELb0EEEJSG_NS5_IJNSR_ISE_SB_EENSR_INSA_ILi32EEESB_EEEEESH_SI_SH_SI_NS1B_6fusion15FusionCallbacksIS1F_NS1K_17LinearCombinationISH_fSH_fLNS_15FloatRoundStyleE2EEESG_S1J_JEEENS4_5SM1004TMEM4LOAD26SM100_TMEM_LOAD_16dp256b4xESY_NSZ_INS10_ILi2ELi4ELi3EEES13_NSR_INS5_IJS14_S1H_EEENS5_IJS1H_SB_EEEEEEENS4_17SM75_U32x4_LDSM_NENS4_14SM90_TMA_STOREES1Y_NS4_17SM90_U32x4_STSM_NENS4_39AutoVectorizingCopyWithAssumedAlignmentILi128EEEEEEvvEEEEvNT_6ParamsE) ;  /* 0xffffff54025c7950 */ /* 0x000fea0003c3ffff */
        .weak           $__internal_2_$__cuda_sm10x_tcgen05_guardrail_trap_unallocated_columns_being_dealloced
        .type           $__internal_2_$__cuda_sm10x_tcgen05_guardrail_trap_unallocated_columns_being_dealloced,@function
        .size           $__internal_2_$__cuda_sm10x_tcgen05_guardrail_trap_unallocated_columns_being_dealloced,(.L_x_302 - $__internal_2_$__cuda_sm10x_tcgen05_guardrail_trap_unallocated_columns_being_dealloced)
$__internal_2_$__cuda_sm10x_tcgen05_guardrail_trap_unallocated_columns_being_dealloced:
[----:B------:R-:W-:Y:S05]  /*aa90*/  BPT.TRAP 0x1 ;  /* 0x000000040000795c */ /* 0x000fea0000300000 */
[----:B------:R-:W-:-:S04]  /*aaa0*/  HFMA2 R3, -RZ, RZ, 0, 0 ;  /* 0x00000000ff037431 */ /* 0x000fc800000001ff */
[----:B------:R-:W-:Y:S05]  /*aab0*/  RET.REL.NODEC R2 `(_ZN7cutlass13device_kernelINS_4gemm6kernel13GemmUniversalIN4cute5tupleIJiiiiEEENS1_10collective13CollectiveMmaINS1_35MainloopSm100TmaUmmaWarpSpecializedILi53ELi2ELi4ENS5_IJNS4_1CILi1EEESB_SB_EEEEENS5_IJNSA_ILi64EEESE_NSA_ILi16EEEEEENS_6half_tENS5_IJlSB_lEEESH_SI_NS4_8TiledMMAINS4_8MMA_AtomIJNS4_20SM100_MMA_F16BF16_SSISH_SH_fLi64ELi64ELNS4_4UMMA5MajorE0ELSN_0ELNSM_7ScaleInE0ELSO_0EEEEEENS4_6LayoutISC_NS5_IJNSA_ILi0EEESS_SS_EEEEENS5_IJNS4_10UnderscoreESV_SV_EEEEENS4_13SM90_TMA_LOADENS4_14ComposedLayoutINS4_7SwizzleILi1ELi4ELi3EEENS4_18smem_ptr_flag_bitsILi16EEENSR_INS5_IJNSA_ILi8EEESF_EEENS5_IJSF_SB_EEEEEEEvNS4_8identityESY_S18_vS19_EENS_8epilogue10collective18CollectiveEpilogueINS1B_23Sm100TmaWarpSpecializedILi3ELi2ELi16ELb1ELb0EEEJSG_NS5_IJNSR_ISE_SB_EENSR_INSA_ILi32EEESB_EEEEESH_SI_SH_SI_NS1B_6fusion15FusionCallbacksIS1F_NS1K_17LinearCombinationISH_fSH_fLNS_15FloatRoundStyleE2EEESG_S1J_JEEENS4_5SM1004TMEM4LOAD26SM100_TMEM_LOAD_16dp256b4xESY_NSZ_INS10_ILi2ELi4ELi3EEES13_NSR_INS5_IJS14_S1H_EEENS5_IJS1H_SB_EEEEEEENS4_17SM75_U32x4_LDSM_NENS4_14SM90_TMA_STOREES1Y_NS4_17SM90_U32x4_STSM_NENS4_39AutoVectorizingCopyWithAssumedAlignmentILi128EEEEEEvvEEEEvNT_6ParamsE) ;  /* 0xffffff5402507950 */ /* 0x000fea0003c3ffff */
.L_x_301:
[----:B------:R-:W-:-:S00]  /*aac0*/  BRA `(.L_x_301) ;  /* 0xfffffffc00fc7947 */ /* 0x000fc0000383ffff */
[----:B------:R-:W-:-:S00]  /*aad0*/  NOP ;  /* 0x0000000000007918 */ /* 0x000fc00000000000 */
        /* <DEDUP_REMOVED lines=10> */
.L_x_302:


//--------------------- .nv.global.init           --------------------------
	.section	.nv.global.init,"aw",@progbits
.nv.global.init:
	.type		$str$27,@object
	.size		$str$27,($str$28 - $str$27)
$str$27:
        /*0000*/ 	.byte	0x28, 0x61, 0x64, 0x64, 0x72, 0x65, 0x73, 0x73, 0x20, 0x26, 0x20, 0x6d, 0x61, 0x73, 0x6b, 0x29
        /*0010*/ 	.byte	0x20, 0x3d, 0x3d, 0x20, 0x30, 0x00
	.type		$str$28,@object
	.size		$str$28,($str$26 - $str$28)
$str$28:
        /*0016*/ 	.byte	0x2f, 0x74, 0x6d, 0x70, 0x2f, 0x63, 0x75, 0x74, 0x6c, 0x61, 0x73, 0x73, 0x5f, 0x73, 0x77, 0x65
        /*0026*/ 	.byte	0x65, 0x70, 0x5f, 0x73, 0x72, 0x63, 0x2f, 0x69, 0x6e, 0x63, 0x6c, 0x75, 0x64, 0x65, 0x2f, 0x63
        /*0036*/ 	.byte	0x75, 0x74, 0x65, 0x2f, 0x70, 0x6f, 0x69, 0x6e, 0x74, 0x65, 0x72, 0x5f, 0x66, 0x6c, 0x61, 0x67
        /*0046*/ 	.byte	0x67, 0x65, 0x64, 0x2e, 0x68, 0x70, 0x70, 0x00
	.type		$str$26,@object
	.size		$str$26,($str$25 - $str$26)
$str$26:
        /*004e*/ 	.byte	0x2f, 0x74, 0x6d, 0x70, 0x2f, 0x63, 0x75, 0x74, 0x6c, 0x61, 0x73, 0x73, 0x5f, 0x73, 0x77, 0x65
        /*005e*/ 	.byte	0x65, 0x70, 0x5f, 0x73, 0x72, 0x63, 0x2f, 0x69, 0x6e, 0x63, 0x6c, 0x75, 0x64, 0x65, 0x2f, 0x63
        /*006e*/ 	.byte	0x75, 0x74, 0x65, 0x2f, 0x61, 0x74, 0x6f, 0x6d, 0x2f, 0x63, 0x6f, 0x70, 0x79, 0x5f, 0x74, 0x72
        /*007e*/ 	.byte	0x61, 0x69, 0x74, 0x73, 0x5f, 0x73, 0x6d, 0x31, 0x30, 0x30, 0x2e, 0x68, 0x70, 0x70, 0x00
	.type		$str$25,@object
	.size		$str$25,(__unnamed_1 - $str$25)
$str$25:
        /*008d*/ 	.byte	0x28, 0x28, 0x75, 0x69, 0x6e, 0x74, 0x33, 0x32, 0x5f, 0x74, 0x28, 0x74, 0x68, 0x72, 0x65, 0x61
        /*009d*/ 	.byte	0x64, 0x49, 0x64, 0x78, 0x2e, 0x78, 0x29, 0x20, 0x2f, 0x20, 0x33, 0x32, 0x29, 0x20, 0x25, 0x20
        /*00ad*/ 	.byte	0x34, 0x29, 0x20, 0x3d, 0x3d, 0x20, 0x28, 0x28, 0x28, 0x74, 0x6d, 0x65, 0x6d, 0x5f, 0x61, 0x64
        /*00bd*/ 	.byte	0x64, 0x72, 0x20, 0x3e, 0x3e, 0x20, 0x31, 0x36, 0x29, 0x20, 0x2f, 0x20, 0x33, 0x32, 0x29, 0x20
        /*00cd*/ 	.byte	0x25, 0x20, 0x34, 0x29, 0x00
	.type		__unnamed_1,@object
	.size		__unnamed_1,(__unnamed_2 - __unnamed_1)
__unnamed_1:
        /*00d2*/ 	.byte	0x61, 0x75, 0x74, 0x6f, 0x20, 0x63, 0x75, 0x74, 0x65, 0x3a, 0x3a, 0x61, 0x73, 0x5f, 0x70, 0x6f
        /* <DEDUP_REMOVED lines=24> */
        /*0262*/ 	.byte	0x3e, 0x3e, 0x3e, 0x5d, 0x00
	.type		__unnamed_2,@object
	.size		__unnamed_2,(.L_2 - __unnamed_2)
__unnamed_2:
        /* <DEDUP_REMOVED lines=46> */
.L_2:


//--------------------- .nv.shared._ZN7cutlass13device_kernelINS_4gemm6kernel13GemmUniversalIN4cute5tupleIJiiiiEEENS1_10collective13CollectiveMmaINS1_35MainloopSm100TmaUmmaWarpSpecializedILi53ELi2ELi4ENS5_IJNS4_1CILi1EEESB_SB_EEEEENS5_IJNSA_ILi64EEESE_NSA_ILi16EEEEEENS_6half_tENS5_IJlSB_lEEESH_SI_NS4_8TiledMMAINS4_8MMA_AtomIJNS4_20SM100_MMA_F16BF16_SSISH_SH_fLi64ELi64ELNS4_4UMMA5MajorE0ELSN_0ELNSM_7ScaleInE0ELSO_0EEEEEENS4_6LayoutISC_NS5_IJNSA_ILi0EEESS_SS_EEEEENS5_IJNS4_10UnderscoreESV_SV_EEEEENS4_13SM90_TMA_LOADENS4_14ComposedLayoutINS4_7SwizzleILi1ELi4ELi3EEENS4_18smem_ptr_flag_bitsILi16EEENSR_INS5_IJNSA_ILi8EEESF_EEENS5_IJSF_SB_EEEEEEEvNS4_8identityESY_S18_vS19_EENS_8epilogue10collective18CollectiveEpilogueINS1B_23Sm100TmaWarpSpecializedILi3ELi2ELi16ELb1ELb0EEEJSG_NS5_IJNSR_ISE_SB_EENSR_INSA_ILi32EEESB_EEEEESH_SI_SH_SI_NS1B_6fusion15FusionCallbacksIS1F_NS1K_17LinearCombinationISH_fSH_fLNS_15FloatRoundStyleE2EEESG_S1J_JEEENS4_5SM1004TMEM4LOAD26SM100_TMEM_LOAD_16dp256b4xESY_NSZ_INS10_ILi2ELi4ELi3EEES13_NSR_INS5_IJS14_S1H_EEENS5_IJS1H_SB_EEEEEEENS4_17SM75_U32x4_LDSM_NENS4_14SM90_TMA_STOREES1Y_NS4_17SM90_U32x4_STSM_NENS4_39AutoVectorizingCopyWithAssumedAlignmentILi128EEEEEEvvEEEEvNT_6ParamsE --------------------------
	.section	.nv.shared._ZN7cutlass13device_kernelINS_4gemm6kernel13GemmUniversalIN4cute5tupleIJiiiiEEENS1_10collective13CollectiveMmaINS1_35MainloopSm100TmaUmmaWarpSpecializedILi53ELi2ELi4ENS5_IJNS4_1CILi1EEESB_SB_EEEEENS5_IJNSA_ILi64EEESE_NSA_ILi16EEEEEENS_6half_tENS5_IJlSB_lEEESH_SI_NS4_8TiledMMAINS4_8MMA_AtomIJNS4_20SM100_MMA_F16BF16_SSISH_SH_fLi64ELi64ELNS4_4UMMA5MajorE0ELSN_0ELNSM_7ScaleInE0ELSO_0EEEEEENS4_6LayoutISC_NS5_IJNSA_ILi0EEESS_SS_EEEEENS5_IJNS4_10UnderscoreESV_SV_EEEEENS4_13SM90_TMA_LOADENS4_14ComposedLayoutINS4_7SwizzleILi1ELi4ELi3EEENS4_18smem_ptr_flag_bitsILi16EEENSR_INS5_IJNSA_ILi8EEESF_EEENS5_IJSF_SB_EEEEEEEvNS4_8identityESY_S18_vS19_EENS_8epilogue10collective18CollectiveEpilogueINS1B_23Sm100TmaWarpSpecializedILi3ELi2ELi16ELb1ELb0EEEJSG_NS5_IJNSR_ISE_SB_EENSR_INSA_ILi32EEESB_EEEEESH_SI_SH_SI_NS1B_6fusion15FusionCallbacksIS1F_NS1K_17LinearCombinationISH_fSH_fLNS_15FloatRoundStyleE2EEESG_S1J_JEEENS4_5SM1004TMEM4LOAD26SM100_TMEM_LOAD_16dp256b4xESY_NSZ_INS10_ILi2ELi4ELi3EEES13_NSR_INS5_IJS14_S1H_EEENS5_IJS1H_SB_EEEEEEENS4_17SM75_U32x4_LDSM_NENS4_14SM90_TMA_STOREES1Y_NS4_17SM90_U32x4_STSM_NENS4_39AutoVectorizingCopyWithAssumedAlignmentILi128EEEEEEvvEEEEvNT_6ParamsE,"aw",@nobits
	.sectionflags	@""
	.align	16
	.zero		1024


//--------------------- .nv.shared.reserved.0     --------------------------
	.section	.nv.shared.reserved.0,"aw",@nobits
	.weak		__nv_reservedSMEM_offset_0_alias
	.size		__nv_reservedSMEM_offset_0_alias, 0, 64
	.other		__nv_reservedSMEM_offset_0_alias,@"STO_CUDA_RESERVED_SHARED STV_DEFAULT"
__nv_reservedSMEM_offset_0_alias:
	.zero		0
.nv.shared.reserved.0:
	.zero		64
	.weak		__nv_reservedSMEM_tcgen05_partition
	.type		__nv_reservedSMEM_tcgen05_partition,@object
	.size		__nv_reservedSMEM_tcgen05_partition,(.L_0 - __nv_reservedSMEM_tcgen05_partition)
__nv_reservedSMEM_tcgen05_partition:
	.zero		32
.L_0:


//--------------------- .nv.global                --------------------------
	.section	.nv.global,"aw",@nobits
.nv.global:
	.type		_ZN39_INTERNAL_5a4093d9_4_k_cu_9f8a4608_59274cute1_E,@object
	.size		_ZN39_INTERNAL_5a4093d9_4_k_cu_9f8a4608_59274cute1_E,(_ZN39_INTERNAL_5a4093d9_4_k_cu_9f8a4608_59274cuda3std3__45__cpo6cbeginE - _ZN39_INTERNAL_5a4093d9_4_k_cu_9f8a4608_59274cute1_E)
_ZN39_INTERNAL_5a4093d9_4_k_cu_9f8a4608_59274cute1_E:
	.zero		1
	.type		_ZN39_INTERNAL_5a4093d9_4_k_cu_9f8a4608_59274cuda3std3__45__cpo6cbeginE,@object
	.size		_ZN39_INTERNAL_5a4093d9_4_k_cu_9f8a4608_59274cuda3std3__45__cpo6cbeginE,(_ZN39_INTERNAL_5a4093d9_4_k_cu_9f8a4608_59274cuda3std3__48in_placeE - _ZN39_INTERNAL_5a4093d9_4_k_cu_9f8a4608_59274cuda3std3__45__cpo6cbeginE)
_ZN39_INTERNAL_5a4093d9_4_k_cu_9f8a4608_59274cuda3std3__45__cpo6cbeginE:
	.zero		1
	.type		_ZN39_INTERNAL_5a4093d9_4_k_cu_9f8a4608_59274cuda3std3__48in_placeE,@object
	.size		_ZN39_INTERNAL_5a4093d9_4_k_cu_9f8a4608_59274cuda3std3__48in_placeE,(_ZN39_INTERNAL_5a4093d9_4_k_cu_9f8a4608_59274cuda3std6ranges3__45__cpo9iter_moveE - _ZN39_INTERNAL_5a4093d9_4_k_cu_9f8a4608_59274cuda3std3__48in_placeE)
_ZN39_INTERNAL_5a4093d9_4_k_cu_9f8a4608_59274cuda3std3__48in_placeE:
	.zero		1
	.type		_ZN39_INTERNAL_5a4093d9_4_k_cu_9f8a4608_59274cuda3std6ranges3__45__cpo9iter_moveE,@object
	.size		_ZN39_INTERNAL_5a4093d9_4_k_cu_9f8a4608_59274cuda3std6ranges3__45__cpo9iter_moveE,(_ZN39_INTERNAL_5a4093d9_4_k_cu_9f8a4608_59274cuda3std3__45__cpo5beginE - _ZN39_INTERNAL_5a4093d9_4_k_cu_9f8a4608_59274cuda3std6ranges3__45__cpo9iter_moveE)
_ZN39_INTERNAL_5a4093d9_4_k_cu_9f8a4608_59274cuda3std6ranges3__45__cpo9iter_moveE:
	.zero		1
	.type		_ZN39_INTERNAL_5a4093d9_4_k_cu_9f8a4608_59274cuda3std3__45__cpo5beginE,@object
	.size		_ZN39_INTERNAL_5a4093d9_4_k_cu_9f8a4608_59274cuda3std3__45__cpo5beginE,(_ZN39_INTERNAL_5a4093d9_4_k_cu_9f8a4608_59274cuda3std3__441_GLOBAL__N__5a4093d9_4_k_cu_9f8a4608_59276ignoreE - _ZN39_INTERNAL_5a4093d9_4_k_cu_9f8a4608_59274cuda3std3__45__cpo5beginE)
_ZN39_INTERNAL_5a4093d9_4_k_cu_9f8a4608_59274cuda3std3__45__cpo5beginE:
	.zero		1
	.type		_ZN39_INTERNAL_5a4093d9_4_k_cu_9f8a4608_59274cuda3std3__441_GLOBAL__N__5a4093d9_4_k_cu_9f8a4608_59276ignoreE,@object
	.size		_ZN39_INTERNAL_5a4093d9_4_k_cu_9f8a4608_59274cuda3std3__441_GLOBAL__N__5a4093d9_4_k_cu_9f8a4608_59276ignoreE,(_ZN39_INTERNAL_5a4093d9_4_k_cu_9f8a4608_59274cute7productE - _ZN39_INTERNAL_5a4093d9_4_k_cu_9f8a4608_59274cuda3std3__441_GLOBAL__N__5a4093d9_4_k_cu_9f8a4608_59276ignoreE)
_ZN39_INTERNAL_5a4093d9_4_k_cu_9f8a4608_59274cuda3std3__441_GLOBAL__N__5a4093d9_4_k_cu_9f8a4608_59276ignoreE:
	.zero		1
	.type		_ZN39_INTERNAL_5a4093d9_4_k_cu_9f8a4608_59274cute7productE,@object
	.size		_ZN39_INTERNAL_5a4093d9_4_k_cu_9f8a4608_59274cute7productE,(_ZN39_INTERNAL_5a4093d9_4_k_cu_9f8a4608_59274cuda3std3__45__cpo3endE - _ZN39_INTERNAL_5a4093d9_4_k_cu_9f8a4608_59274cute7productE)
_ZN39_INTERNAL_5a4093d9_4_k_cu_9f8a4608_59274cute7productE:
	.zero		1
	.type		_ZN39_INTERNAL_5a4093d9_4_k_cu_9f8a4608_59274cuda3std3__45__cpo3endE,@object
	.size		_ZN39_INTERNAL_5a4093d9_4_k_cu_9f8a4608_59274cuda3std3__45__cpo3endE,(_ZN39_INTERNAL_5a4093d9_4_k_cu_9f8a4608_59274cuda3std3__419piecewise_constructE - _ZN39_INTERNAL_5a4093d9_4_k_cu_9f8a4608_59274cuda3std3__45__cpo3endE)
_ZN39_INTERNAL_5a4093d9_4_k_cu_9f8a4608_59274cuda3std3__45__cpo3endE:
	.zero		1
	.type		_ZN39_INTERNAL_5a4093d9_4_k_cu_9f8a4608_59274cuda3std3__419piecewise_constructE,@object
	.size		_ZN39_INTERNAL_5a4093d9_4_k_cu_9f8a4608_59274cuda3std3__419piecewise_constructE,(_ZN39_INTERNAL_5a4093d9_4_k_cu_9f8a4608_59274cuda3std3__45__cpo4cendE - _ZN39_INTERNAL_5a4093d9_4_k_cu_9f8a4608_59274cuda3std3__419piecewise_constructE)
_ZN39_INTERNAL_5a4093d9_4_k_cu_9f8a4608_59274cuda3std3__419piecewise_constructE:
	.zero		1
	.type		_ZN39_INTERNAL_5a4093d9_4_k_cu_9f8a4608_59274cuda3std3__45__cpo4cendE,@object
	.size		_ZN39_INTERNAL_5a4093d9_4_k_cu_9f8a4608_59274cuda3std3__45__cpo4cendE,(_ZN39_INTERNAL_5a4093d9_4_k_cu_9f8a4608_59274cuda3std6ranges3__45__cpo4swapE - _ZN39_INTERNAL_5a4093d9_4_k_cu_9f8a4608_59274cuda3std3__45__cpo4cendE)
_ZN39_INTERNAL_5a4093d9_4_k_cu_9f8a4608_59274cuda3std3__45__cpo4cendE:
	.zero		1
	.type		_ZN39_INTERNAL_5a4093d9_4_k_cu_9f8a4608_59274cuda3std6ranges3__45__cpo4swapE,@object
	.size		_ZN39_INTERNAL_5a4093d9_4_k_cu_9f8a4608_59274cuda3std6ranges3__45__cpo4swapE,(.L_10 - _ZN39_INTERNAL_5a4093d9_4_k_cu_9f8a4608_59274cuda3std6ranges3__45__cpo4swapE)
_ZN39_INTERNAL_5a4093d9_4_k_cu_9f8a4608_59274cuda3std6ranges3__45__cpo4swapE:
	.zero		1
.L_10:


//--------------------- .nv.constant0._ZN7cutlass13device_kernelINS_4gemm6kernel13GemmUniversalIN4cute5tupleIJiiiiEEENS1_10collective13CollectiveMmaINS1_35MainloopSm100TmaUmmaWarpSpecializedILi53ELi2ELi4ENS5_IJNS4_1CILi1EEESB_SB_EEEEENS5_IJNSA_ILi64EEESE_NSA_ILi16EEEEEENS_6half_tENS5_IJlSB_lEEESH_SI_NS4_8TiledMMAINS4_8MMA_AtomIJNS4_20SM100_MMA_F16BF16_SSISH_SH_fLi64ELi64ELNS4_4UMMA5MajorE0ELSN_0ELNSM_7ScaleInE0ELSO_0EEEEEENS4_6LayoutISC_NS5_IJNSA_ILi0EEESS_SS_EEEEENS5_IJNS4_10UnderscoreESV_SV_EEEEENS4_13SM90_TMA_LOADENS4_14ComposedLayoutINS4_7SwizzleILi1ELi4ELi3EEENS4_18smem_ptr_flag_bitsILi16EEENSR_INS5_IJNSA_ILi8EEESF_EEENS5_IJSF_SB_EEEEEEEvNS4_8identityESY_S18_vS19_EENS_8epilogue10collective18CollectiveEpilogueINS1B_23Sm100TmaWarpSpecializedILi3ELi2ELi16ELb1ELb0EEEJSG_NS5_IJNSR_ISE_SB_EENSR_INSA_ILi32EEESB_EEEEESH_SI_SH_SI_NS1B_6fusion15FusionCallbacksIS1F_NS1K_17LinearCombinationISH_fSH_fLNS_15FloatRoundStyleE2EEESG_S1J_JEEENS4_5SM1004TMEM4LOAD26SM100_TMEM_LOAD_16dp256b4xESY_NSZ_INS10_ILi2ELi4ELi3EEES13_NSR_INS5_IJS14_S1H_EEENS5_IJS1H_SB_EEEEEEENS4_17SM75_U32x4_LDSM_NENS4_14SM90_TMA_STOREES1Y_NS4_17SM90_U32x4_STSM_NENS4_39AutoVectorizingCopyWithAssumedAlignmentILi128EEEEEEvvEEEEvNT_6ParamsE --------------------------
	.section	.nv.constant0._ZN7cutlass13device_kernelINS_4gemm6kernel13GemmUniversalIN4cute5tupleIJiiiiEEENS1_10collective13CollectiveMmaINS1_35MainloopSm100TmaUmmaWarpSpecializedILi53ELi2ELi4ENS5_IJNS4_1CILi1EEESB_SB_EEEEENS5_IJNSA_ILi64EEESE_NSA_ILi16EEEEEENS_6half_tENS5_IJlSB_lEEESH_SI_NS4_8TiledMMAINS4_8MMA_AtomIJNS4_20SM100_MMA_F16BF16_SSISH_SH_fLi64ELi64ELNS4_4UMMA5MajorE0ELSN_0ELNSM_7ScaleInE0ELSO_0EEEEEENS4_6LayoutISC_NS5_IJNSA_ILi0EEESS_SS_EEEEENS5_IJNS4_10UnderscoreESV_SV_EEEEENS4_13SM90_TMA_LOADENS4_14ComposedLayoutINS4_7SwizzleILi1ELi4ELi3EEENS4_18smem_ptr_flag_bitsILi16EEENSR_INS5_IJNSA_ILi8EEESF_EEENS5_IJSF_SB_EEEEEEEvNS4_8identityESY_S18_vS19_EENS_8epilogue10collective18CollectiveEpilogueINS1B_23Sm100TmaWarpSpecializedILi3ELi2ELi16ELb1ELb0EEEJSG_NS5_IJNSR_ISE_SB_EENSR_INSA_ILi32EEESB_EEEEESH_SI_SH_SI_NS1B_6fusion15FusionCallbacksIS1F_NS1K_17LinearCombinationISH_fSH_fLNS_15FloatRoundStyleE2EEESG_S1J_JEEENS4_5SM1004TMEM4LOAD26SM100_TMEM_LOAD_16dp256b4xESY_NSZ_INS10_ILi2ELi4ELi3EEES13_NSR_INS5_IJS14_S1H_EEENS5_IJS1H_SB_EEEEEEENS4_17SM75_U32x4_LDSM_NENS4_14SM90_TMA_STOREES1Y_NS4_17SM90_U32x4_STSM_NENS4_39AutoVectorizingCopyWithAssumedAlignmentILi128EEEEEEvvEEEEvNT_6ParamsE,"a",@progbits
	.sectionflags	@""
	.align	4
.nv.constant0._ZN7cutlass13device_kernelINS_4gemm6kernel13GemmUniversalIN4cute5tupleIJiiiiEEENS1_10collective13CollectiveMmaINS1_35MainloopSm100TmaUmmaWarpSpecializedILi53ELi2ELi4ENS5_IJNS4_1CILi1EEESB_SB_EEEEENS5_IJNSA_ILi64EEESE_NSA_ILi16EEEEEENS_6half_tENS5_IJlSB_lEEESH_SI_NS4_8TiledMMAINS4_8MMA_AtomIJNS4_20SM100_MMA_F16BF16_SSISH_SH_fLi64ELi64ELNS4_4UMMA5MajorE0ELSN_0ELNSM_7ScaleInE0ELSO_0EEEEEENS4_6LayoutISC_NS5_IJNSA_ILi0EEESS_SS_EEEEENS5_IJNS4_10UnderscoreESV_SV_EEEEENS4_13SM90_TMA_LOADENS4_14ComposedLayoutINS4_7SwizzleILi1ELi4ELi3EEENS4_18smem_ptr_flag_bitsILi16EEENSR_INS5_IJNSA_ILi8EEESF_EEENS5_IJSF_SB_EEEEEEEvNS4_8identityESY_S18_vS19_EENS_8epilogue10collective18CollectiveEpilogueINS1B_23Sm100TmaWarpSpecializedILi3ELi2ELi16ELb1ELb0EEEJSG_NS5_IJNSR_ISE_SB_EENSR_INSA_ILi32EEESB_EEEEESH_SI_SH_SI_NS1B_6fusion15FusionCallbacksIS1F_NS1K_17LinearCombinationISH_fSH_fLNS_15FloatRoundStyleE2EEESG_S1J_JEEENS4_5SM1004TMEM4LOAD26SM100_TMEM_LOAD_16dp256b4xESY_NSZ_INS10_ILi2ELi4ELi3EEES13_NSR_INS5_IJS14_S1H_EEENS5_IJS1H_SB_EEEEEEENS4_17SM75_U32x4_LDSM_NENS4_14SM90_TMA_STOREES1Y_NS4_17SM90_U32x4_STSM_NENS4_39AutoVectorizingCopyWithAssumedAlignmentILi128EEEEEEvvEEEEvNT_6ParamsE:
	.zero		2944


//--------------------- SYMBOLS --------------------------

	.type		.nv.reservedSmem.offset0,@object
	.size		.nv.reservedSmem.offset0,0x4
	.type		.nv.reservedSmem.cap,@object
	.size		.nv.reservedSmem.cap,0x4
	.type		__assertfail,@function
